//
// Generated by NVIDIA NVVM Compiler
//
// Compiler Build ID: CL-36424714
// Cuda compilation tools, release 13.0, V13.0.88
// Based on NVVM 20.0.0
//

.version 9.0
.target sm_100
.address_size 64

	// .globl	_Z11mallocLoopsPPPdS_iii

.visible .entry _Z11mallocLoopsPPPdS_iii(
	.param .u64 .ptr .align 1 _Z11mallocLoopsPPPdS_iii_param_0,
	.param .u64 .ptr .align 1 _Z11mallocLoopsPPPdS_iii_param_1,
	.param .u32 _Z11mallocLoopsPPPdS_iii_param_2,
	.param .u32 _Z11mallocLoopsPPPdS_iii_param_3,
	.param .u32 _Z11mallocLoopsPPPdS_iii_param_4
)
{
	.reg .pred 	%p<21>;
	.reg .b32 	%r<140>;
	.reg .b64 	%rd<271>;

	ld.param.u64 	%rd7, [_Z11mallocLoopsPPPdS_iii_param_0];
	ld.param.u64 	%rd8, [_Z11mallocLoopsPPPdS_iii_param_1];
	ld.param.u32 	%r75, [_Z11mallocLoopsPPPdS_iii_param_2];
	ld.param.u32 	%r76, [_Z11mallocLoopsPPPdS_iii_param_3];
	ld.param.u32 	%r77, [_Z11mallocLoopsPPPdS_iii_param_4];
	cvta.to.global.u64 	%rd1, %rd7;
	setp.lt.s32 	%p1, %r75, 1;
	@%p1 bra 	$L__BB0_28;
	cvt.u64.u32 	%rd2, %r75;
	and.b32  	%r1, %r75, 7;
	setp.lt.u32 	%p2, %r75, 8;
	mov.b32 	%r115, 0;
	@%p2 bra 	$L__BB0_4;
	and.b32  	%r115, %r75, 2147483640;
	mov.b32 	%r139, 0;
$L__BB0_3:
	.pragma "nounroll";
	mul.lo.s32 	%r80, %r139, %r76;
	cvt.s64.s32 	%rd9, %r80;
	add.s64 	%rd10, %rd9, %rd2;
	shl.b64 	%rd11, %rd10, 3;
	add.s64 	%rd12, %rd7, %rd11;
	mul.wide.u32 	%rd13, %r139, 8;
	add.s64 	%rd14, %rd1, %rd13;
	st.global.u64 	[%rd14], %rd12;
	add.s32 	%r81, %r80, %r76;
	cvt.s64.s32 	%rd15, %r81;
	add.s64 	%rd16, %rd15, %rd2;
	shl.b64 	%rd17, %rd16, 3;
	add.s64 	%rd18, %rd7, %rd17;
	st.global.u64 	[%rd14+8], %rd18;
	add.s32 	%r82, %r81, %r76;
	cvt.s64.s32 	%rd19, %r82;
	add.s64 	%rd20, %rd19, %rd2;
	shl.b64 	%rd21, %rd20, 3;
	add.s64 	%rd22, %rd7, %rd21;
	st.global.u64 	[%rd14+16], %rd22;
	add.s32 	%r83, %r82, %r76;
	cvt.s64.s32 	%rd23, %r83;
	add.s64 	%rd24, %rd23, %rd2;
	shl.b64 	%rd25, %rd24, 3;
	add.s64 	%rd26, %rd7, %rd25;
	st.global.u64 	[%rd14+24], %rd26;
	add.s32 	%r84, %r83, %r76;
	cvt.s64.s32 	%rd27, %r84;
	add.s64 	%rd28, %rd27, %rd2;
	shl.b64 	%rd29, %rd28, 3;
	add.s64 	%rd30, %rd7, %rd29;
	st.global.u64 	[%rd14+32], %rd30;
	add.s32 	%r85, %r84, %r76;
	cvt.s64.s32 	%rd31, %r85;
	add.s64 	%rd32, %rd31, %rd2;
	shl.b64 	%rd33, %rd32, 3;
	add.s64 	%rd34, %rd7, %rd33;
	st.global.u64 	[%rd14+40], %rd34;
	add.s32 	%r86, %r85, %r76;
	cvt.s64.s32 	%rd35, %r86;
	add.s64 	%rd36, %rd35, %rd2;
	shl.b64 	%rd37, %rd36, 3;
	add.s64 	%rd38, %rd7, %rd37;
	st.global.u64 	[%rd14+48], %rd38;
	add.s32 	%r87, %r86, %r76;
	cvt.s64.s32 	%rd39, %r87;
	add.s64 	%rd40, %rd39, %rd2;
	shl.b64 	%rd41, %rd40, 3;
	add.s64 	%rd42, %rd7, %rd41;
	st.global.u64 	[%rd14+56], %rd42;
	add.s32 	%r139, %r139, 8;
	setp.eq.s32 	%p3, %r139, %r115;
	@%p3 bra 	$L__BB0_4;
	bra.uni 	$L__BB0_3;
$L__BB0_4:
	setp.eq.s32 	%p4, %r1, 0;
	@%p4 bra 	$L__BB0_12;
	and.b32  	%r4, %r75, 3;
	setp.lt.u32 	%p5, %r1, 4;
	@%p5 bra 	$L__BB0_7;
	mul.lo.s32 	%r88, %r115, %r76;
	cvt.s64.s32 	%rd43, %r88;
	add.s64 	%rd44, %rd43, %rd2;
	shl.b64 	%rd45, %rd44, 3;
	add.s64 	%rd46, %rd7, %rd45;
	mul.wide.u32 	%rd47, %r115, 8;
	add.s64 	%rd48, %rd1, %rd47;
	st.global.u64 	[%rd48], %rd46;
	add.s32 	%r89, %r88, %r76;
	cvt.s64.s32 	%rd49, %r89;
	add.s64 	%rd50, %rd49, %rd2;
	shl.b64 	%rd51, %rd50, 3;
	add.s64 	%rd52, %rd7, %rd51;
	st.global.u64 	[%rd48+8], %rd52;
	add.s32 	%r90, %r89, %r76;
	cvt.s64.s32 	%rd53, %r90;
	add.s64 	%rd54, %rd53, %rd2;
	shl.b64 	%rd55, %rd54, 3;
	add.s64 	%rd56, %rd7, %rd55;
	st.global.u64 	[%rd48+16], %rd56;
	add.s32 	%r91, %r90, %r76;
	cvt.s64.s32 	%rd57, %r91;
	add.s64 	%rd58, %rd57, %rd2;
	shl.b64 	%rd59, %rd58, 3;
	add.s64 	%rd60, %rd7, %rd59;
	st.global.u64 	[%rd48+24], %rd60;
	add.s32 	%r115, %r115, 4;
$L__BB0_7:
	setp.eq.s32 	%p6, %r4, 0;
	@%p6 bra 	$L__BB0_12;
	setp.eq.s32 	%p7, %r4, 1;
	@%p7 bra 	$L__BB0_10;
	mul.lo.s32 	%r92, %r115, %r76;
	cvt.s64.s32 	%rd61, %r92;
	add.s64 	%rd62, %rd61, %rd2;
	shl.b64 	%rd63, %rd62, 3;
	add.s64 	%rd64, %rd7, %rd63;
	mul.wide.u32 	%rd65, %r115, 8;
	add.s64 	%rd66, %rd1, %rd65;
	st.global.u64 	[%rd66], %rd64;
	add.s32 	%r93, %r92, %r76;
	cvt.s64.s32 	%rd67, %r93;
	add.s64 	%rd68, %rd67, %rd2;
	shl.b64 	%rd69, %rd68, 3;
	add.s64 	%rd70, %rd7, %rd69;
	st.global.u64 	[%rd66+8], %rd70;
	add.s32 	%r115, %r115, 2;
$L__BB0_10:
	and.b32  	%r94, %r75, 1;
	setp.eq.b32 	%p8, %r94, 1;
	not.pred 	%p9, %p8;
	@%p9 bra 	$L__BB0_12;
	mul.lo.s32 	%r95, %r115, %r76;
	cvt.s64.s32 	%rd71, %r95;
	add.s64 	%rd72, %rd71, %rd2;
	shl.b64 	%rd73, %rd72, 3;
	add.s64 	%rd74, %rd7, %rd73;
	mul.wide.u32 	%rd75, %r115, 8;
	add.s64 	%rd76, %rd1, %rd75;
	st.global.u64 	[%rd76], %rd74;
$L__BB0_12:
	setp.lt.s32 	%p10, %r76, 1;
	@%p10 bra 	$L__BB0_28;
	and.b32  	%r9, %r76, 15;
	and.b32  	%r10, %r76, 7;
	and.b32  	%r11, %r76, 2147483632;
	and.b32  	%r12, %r76, 3;
	neg.s32 	%r13, %r11;
	shl.b32 	%r14, %r77, 4;
	mul.lo.s32 	%r15, %r77, 3;
	shl.b32 	%r16, %r77, 2;
	mul.lo.s32 	%r17, %r77, 5;
	mul.lo.s32 	%r18, %r77, 6;
	mul.lo.s32 	%r19, %r77, %r76;
	mov.b32 	%r118, 0;
$L__BB0_14:
	setp.lt.u32 	%p11, %r76, 16;
	mul.lo.s32 	%r98, %r19, %r118;
	cvt.s64.s32 	%rd3, %r98;
	mul.wide.u32 	%rd77, %r118, 8;
	add.s64 	%rd4, %rd1, %rd77;
	mov.b32 	%r137, 0;
	@%p11 bra 	$L__BB0_17;
	mul.lo.s32 	%r122, %r77, 13;
	shl.b32 	%r133, %r77, 1;
	mul.lo.s32 	%r124, %r77, 11;
	mul.lo.s32 	%r123, %r77, 12;
	mul.lo.s32 	%r121, %r77, 14;
	mul.lo.s32 	%r126, %r77, 9;
	mul.lo.s32 	%r125, %r77, 10;
	shl.b32 	%r127, %r77, 3;
	mul.lo.s32 	%r128, %r77, 7;
	mul.lo.s32 	%r120, %r77, 15;
	mov.b64 	%rd270, 0;
	mov.b32 	%r119, 0;
	mov.u32 	%r129, %r18;
	mov.u32 	%r130, %r17;
	mov.u32 	%r131, %r16;
	mov.u32 	%r132, %r15;
	mov.u32 	%r134, %r77;
	mov.u32 	%r135, %r13;
$L__BB0_16:
	.pragma "nounroll";
	cvt.s64.s32 	%rd79, %r119;
	add.s64 	%rd80, %rd79, %rd3;
	shl.b64 	%rd81, %rd80, 3;
	add.s64 	%rd82, %rd8, %rd81;
	ld.global.u64 	%rd83, [%rd4];
	add.s64 	%rd84, %rd83, %rd270;
	st.u64 	[%rd84], %rd82;
	cvt.s64.s32 	%rd85, %r134;
	add.s64 	%rd86, %rd85, %rd3;
	shl.b64 	%rd87, %rd86, 3;
	add.s64 	%rd88, %rd8, %rd87;
	ld.global.u64 	%rd89, [%rd4];
	add.s64 	%rd90, %rd89, %rd270;
	st.u64 	[%rd90+8], %rd88;
	cvt.s64.s32 	%rd91, %r133;
	add.s64 	%rd92, %rd91, %rd3;
	shl.b64 	%rd93, %rd92, 3;
	add.s64 	%rd94, %rd8, %rd93;
	ld.global.u64 	%rd95, [%rd4];
	add.s64 	%rd96, %rd95, %rd270;
	st.u64 	[%rd96+16], %rd94;
	cvt.s64.s32 	%rd97, %r132;
	add.s64 	%rd98, %rd97, %rd3;
	shl.b64 	%rd99, %rd98, 3;
	add.s64 	%rd100, %rd8, %rd99;
	ld.global.u64 	%rd101, [%rd4];
	add.s64 	%rd102, %rd101, %rd270;
	st.u64 	[%rd102+24], %rd100;
	cvt.s64.s32 	%rd103, %r131;
	add.s64 	%rd104, %rd103, %rd3;
	shl.b64 	%rd105, %rd104, 3;
	add.s64 	%rd106, %rd8, %rd105;
	ld.global.u64 	%rd107, [%rd4];
	add.s64 	%rd108, %rd107, %rd270;
	st.u64 	[%rd108+32], %rd106;
	cvt.s64.s32 	%rd109, %r130;
	add.s64 	%rd110, %rd109, %rd3;
	shl.b64 	%rd111, %rd110, 3;
	add.s64 	%rd112, %rd8, %rd111;
	ld.global.u64 	%rd113, [%rd4];
	add.s64 	%rd114, %rd113, %rd270;
	st.u64 	[%rd114+40], %rd112;
	cvt.s64.s32 	%rd115, %r129;
	add.s64 	%rd116, %rd115, %rd3;
	shl.b64 	%rd117, %rd116, 3;
	add.s64 	%rd118, %rd8, %rd117;
	ld.global.u64 	%rd119, [%rd4];
	add.s64 	%rd120, %rd119, %rd270;
	st.u64 	[%rd120+48], %rd118;
	cvt.s64.s32 	%rd121, %r128;
	add.s64 	%rd122, %rd121, %rd3;
	shl.b64 	%rd123, %rd122, 3;
	add.s64 	%rd124, %rd8, %rd123;
	ld.global.u64 	%rd125, [%rd4];
	add.s64 	%rd126, %rd125, %rd270;
	st.u64 	[%rd126+56], %rd124;
	cvt.s64.s32 	%rd127, %r127;
	add.s64 	%rd128, %rd127, %rd3;
	shl.b64 	%rd129, %rd128, 3;
	add.s64 	%rd130, %rd8, %rd129;
	ld.global.u64 	%rd131, [%rd4];
	add.s64 	%rd132, %rd131, %rd270;
	st.u64 	[%rd132+64], %rd130;
	cvt.s64.s32 	%rd133, %r126;
	add.s64 	%rd134, %rd133, %rd3;
	shl.b64 	%rd135, %rd134, 3;
	add.s64 	%rd136, %rd8, %rd135;
	ld.global.u64 	%rd137, [%rd4];
	add.s64 	%rd138, %rd137, %rd270;
	st.u64 	[%rd138+72], %rd136;
	cvt.s64.s32 	%rd139, %r125;
	add.s64 	%rd140, %rd139, %rd3;
	shl.b64 	%rd141, %rd140, 3;
	add.s64 	%rd142, %rd8, %rd141;
	ld.global.u64 	%rd143, [%rd4];
	add.s64 	%rd144, %rd143, %rd270;
	st.u64 	[%rd144+80], %rd142;
	cvt.s64.s32 	%rd145, %r124;
	add.s64 	%rd146, %rd145, %rd3;
	shl.b64 	%rd147, %rd146, 3;
	add.s64 	%rd148, %rd8, %rd147;
	ld.global.u64 	%rd149, [%rd4];
	add.s64 	%rd150, %rd149, %rd270;
	st.u64 	[%rd150+88], %rd148;
	cvt.s64.s32 	%rd151, %r123;
	add.s64 	%rd152, %rd151, %rd3;
	shl.b64 	%rd153, %rd152, 3;
	add.s64 	%rd154, %rd8, %rd153;
	ld.global.u64 	%rd155, [%rd4];
	add.s64 	%rd156, %rd155, %rd270;
	st.u64 	[%rd156+96], %rd154;
	cvt.s64.s32 	%rd157, %r122;
	add.s64 	%rd158, %rd157, %rd3;
	shl.b64 	%rd159, %rd158, 3;
	add.s64 	%rd160, %rd8, %rd159;
	ld.global.u64 	%rd161, [%rd4];
	add.s64 	%rd162, %rd161, %rd270;
	st.u64 	[%rd162+104], %rd160;
	cvt.s64.s32 	%rd163, %r121;
	add.s64 	%rd164, %rd163, %rd3;
	shl.b64 	%rd165, %rd164, 3;
	add.s64 	%rd166, %rd8, %rd165;
	ld.global.u64 	%rd167, [%rd4];
	add.s64 	%rd168, %rd167, %rd270;
	st.u64 	[%rd168+112], %rd166;
	cvt.s64.s32 	%rd169, %r120;
	add.s64 	%rd170, %rd169, %rd3;
	shl.b64 	%rd171, %rd170, 3;
	add.s64 	%rd172, %rd8, %rd171;
	ld.global.u64 	%rd173, [%rd4];
	add.s64 	%rd174, %rd173, %rd270;
	st.u64 	[%rd174+120], %rd172;
	add.s32 	%r135, %r135, 16;
	add.s64 	%rd270, %rd270, 128;
	add.s32 	%r134, %r134, %r14;
	add.s32 	%r133, %r133, %r14;
	add.s32 	%r132, %r132, %r14;
	add.s32 	%r131, %r131, %r14;
	add.s32 	%r130, %r130, %r14;
	add.s32 	%r129, %r129, %r14;
	add.s32 	%r128, %r128, %r14;
	add.s32 	%r127, %r127, %r14;
	add.s32 	%r126, %r126, %r14;
	add.s32 	%r125, %r125, %r14;
	add.s32 	%r124, %r124, %r14;
	add.s32 	%r123, %r123, %r14;
	add.s32 	%r122, %r122, %r14;
	add.s32 	%r121, %r121, %r14;
	add.s32 	%r120, %r120, %r14;
	add.s32 	%r119, %r119, %r14;
	setp.ne.s32 	%p12, %r135, 0;
	mov.u32 	%r137, %r11;
	@%p12 bra 	$L__BB0_16;
$L__BB0_17:
	setp.eq.s32 	%p13, %r9, 0;
	@%p13 bra 	$L__BB0_27;
	add.s32 	%r100, %r9, -1;
	setp.lt.u32 	%p14, %r100, 7;
	@%p14 bra 	$L__BB0_20;
	mul.lo.s32 	%r101, %r137, %r77;
	cvt.s64.s32 	%rd175, %r101;
	add.s64 	%rd176, %rd175, %rd3;
	shl.b64 	%rd177, %rd176, 3;
	add.s64 	%rd178, %rd8, %rd177;
	ld.global.u64 	%rd179, [%rd4];
	mul.wide.u32 	%rd180, %r137, 8;
	add.s64 	%rd181, %rd179, %rd180;
	st.u64 	[%rd181], %rd178;
	add.s32 	%r102, %r101, %r77;
	cvt.s64.s32 	%rd182, %r102;
	add.s64 	%rd183, %rd182, %rd3;
	shl.b64 	%rd184, %rd183, 3;
	add.s64 	%rd185, %rd8, %rd184;
	ld.global.u64 	%rd186, [%rd4];
	add.s64 	%rd187, %rd186, %rd180;
	st.u64 	[%rd187+8], %rd185;
	add.s32 	%r103, %r102, %r77;
	cvt.s64.s32 	%rd188, %r103;
	add.s64 	%rd189, %rd188, %rd3;
	shl.b64 	%rd190, %rd189, 3;
	add.s64 	%rd191, %rd8, %rd190;
	ld.global.u64 	%rd192, [%rd4];
	add.s64 	%rd193, %rd192, %rd180;
	st.u64 	[%rd193+16], %rd191;
	add.s32 	%r104, %r103, %r77;
	cvt.s64.s32 	%rd194, %r104;
	add.s64 	%rd195, %rd194, %rd3;
	shl.b64 	%rd196, %rd195, 3;
	add.s64 	%rd197, %rd8, %rd196;
	ld.global.u64 	%rd198, [%rd4];
	add.s64 	%rd199, %rd198, %rd180;
	st.u64 	[%rd199+24], %rd197;
	add.s32 	%r105, %r104, %r77;
	cvt.s64.s32 	%rd200, %r105;
	add.s64 	%rd201, %rd200, %rd3;
	shl.b64 	%rd202, %rd201, 3;
	add.s64 	%rd203, %rd8, %rd202;
	ld.global.u64 	%rd204, [%rd4];
	add.s64 	%rd205, %rd204, %rd180;
	st.u64 	[%rd205+32], %rd203;
	add.s32 	%r106, %r105, %r77;
	cvt.s64.s32 	%rd206, %r106;
	add.s64 	%rd207, %rd206, %rd3;
	shl.b64 	%rd208, %rd207, 3;
	add.s64 	%rd209, %rd8, %rd208;
	ld.global.u64 	%rd210, [%rd4];
	add.s64 	%rd211, %rd210, %rd180;
	st.u64 	[%rd211+40], %rd209;
	add.s32 	%r107, %r106, %r77;
	cvt.s64.s32 	%rd212, %r107;
	add.s64 	%rd213, %rd212, %rd3;
	shl.b64 	%rd214, %rd213, 3;
	add.s64 	%rd215, %rd8, %rd214;
	ld.global.u64 	%rd216, [%rd4];
	add.s64 	%rd217, %rd216, %rd180;
	st.u64 	[%rd217+48], %rd215;
	add.s32 	%r108, %r107, %r77;
	cvt.s64.s32 	%rd218, %r108;
	add.s64 	%rd219, %rd218, %rd3;
	shl.b64 	%rd220, %rd219, 3;
	add.s64 	%rd221, %rd8, %rd220;
	ld.global.u64 	%rd222, [%rd4];
	add.s64 	%rd223, %rd222, %rd180;
	st.u64 	[%rd223+56], %rd221;
	add.s32 	%r137, %r137, 8;
$L__BB0_20:
	setp.eq.s32 	%p15, %r10, 0;
	@%p15 bra 	$L__BB0_27;
	add.s32 	%r109, %r10, -1;
	setp.lt.u32 	%p16, %r109, 3;
	@%p16 bra 	$L__BB0_23;
	mul.lo.s32 	%r110, %r137, %r77;
	cvt.s64.s32 	%rd224, %r110;
	add.s64 	%rd225, %rd224, %rd3;
	shl.b64 	%rd226, %rd225, 3;
	add.s64 	%rd227, %rd8, %rd226;
	ld.global.u64 	%rd228, [%rd4];
	mul.wide.u32 	%rd229, %r137, 8;
	add.s64 	%rd230, %rd228, %rd229;
	st.u64 	[%rd230], %rd227;
	add.s32 	%r111, %r110, %r77;
	cvt.s64.s32 	%rd231, %r111;
	add.s64 	%rd232, %rd231, %rd3;
	shl.b64 	%rd233, %rd232, 3;
	add.s64 	%rd234, %rd8, %rd233;
	ld.global.u64 	%rd235, [%rd4];
	add.s64 	%rd236, %rd235, %rd229;
	st.u64 	[%rd236+8], %rd234;
	add.s32 	%r112, %r111, %r77;
	cvt.s64.s32 	%rd237, %r112;
	add.s64 	%rd238, %rd237, %rd3;
	shl.b64 	%rd239, %rd238, 3;
	add.s64 	%rd240, %rd8, %rd239;
	ld.global.u64 	%rd241, [%rd4];
	add.s64 	%rd242, %rd241, %rd229;
	st.u64 	[%rd242+16], %rd240;
	add.s32 	%r113, %r112, %r77;
	cvt.s64.s32 	%rd243, %r113;
	add.s64 	%rd244, %rd243, %rd3;
	shl.b64 	%rd245, %rd244, 3;
	add.s64 	%rd246, %rd8, %rd245;
	ld.global.u64 	%rd247, [%rd4];
	add.s64 	%rd248, %rd247, %rd229;
	st.u64 	[%rd248+24], %rd246;
	add.s32 	%r137, %r137, 4;
$L__BB0_23:
	setp.eq.s32 	%p17, %r12, 0;
	@%p17 bra 	$L__BB0_27;
	setp.eq.s32 	%p18, %r12, 1;
	mul.lo.s32 	%r70, %r137, %r77;
	cvt.s64.s32 	%rd249, %r70;
	add.s64 	%rd250, %rd249, %rd3;
	shl.b64 	%rd251, %rd250, 3;
	add.s64 	%rd252, %rd8, %rd251;
	ld.global.u64 	%rd253, [%rd4];
	mul.wide.u32 	%rd254, %r137, 8;
	add.s64 	%rd255, %rd253, %rd254;
	st.u64 	[%rd255], %rd252;
	@%p18 bra 	$L__BB0_27;
	setp.eq.s32 	%p19, %r12, 2;
	add.s32 	%r71, %r70, %r77;
	cvt.s64.s32 	%rd256, %r71;
	add.s64 	%rd257, %rd256, %rd3;
	shl.b64 	%rd258, %rd257, 3;
	add.s64 	%rd259, %rd8, %rd258;
	ld.global.u64 	%rd260, [%rd4];
	add.s64 	%rd262, %rd260, %rd254;
	st.u64 	[%rd262+8], %rd259;
	@%p19 bra 	$L__BB0_27;
	add.s32 	%r114, %r71, %r77;
	cvt.s64.s32 	%rd263, %r114;
	add.s64 	%rd264, %rd263, %rd3;
	shl.b64 	%rd265, %rd264, 3;
	add.s64 	%rd266, %rd8, %rd265;
	ld.global.u64 	%rd267, [%rd4];
	add.s64 	%rd269, %rd267, %rd254;
	st.u64 	[%rd269+16], %rd266;
$L__BB0_27:
	add.s32 	%r118, %r118, 1;
	setp.eq.s32 	%p20, %r118, %r75;
	@%p20 bra 	$L__BB0_28;
	bra.uni 	$L__BB0_14;
$L__BB0_28:
	ret;

}


// ===== COMPILED SASS (sm_100) =====

	.target	sm_100

	.elftype	@"ET_EXEC"


//--------------------- .note.nv.tkinfo           --------------------------
	.section	.note.nv.tkinfo,"",@"SHT_NOTE"
	.sectionflags	@"SHF_NOTE_NV_TKINFO"
	.tkinfo
        /*0018*/ 	.word	0x00000002
        /*0030*/ 	.string	""
        /*0030*/ 	.string	"ptxas"
        /*0030*/ 	.string	"Cuda compilation tools, release 13.0, V13.0.88"
        /*0030*/ 	.string	"Build cuda_13.0.r13.0/compiler.36424714_0"
        /*0030*/ 	.string	"-arch sm_100 -m 64 "



//--------------------- .note.nv.cuinfo           --------------------------
	.section	.note.nv.cuinfo,"",@"SHT_NOTE"
	.sectionflags	@"SHF_NOTE_NV_CUINFO"
        /*0018*/ 	.short	0x0002
        /*001a*/ 	.short	0x0064
        /*001c*/ 	.short	0x0082
	.zero		2


//--------------------- .nv.info                  --------------------------
	.section	.nv.info,"",@"SHT_CUDA_INFO"
	.align	4


	//----- nvinfo : EIATTR_REGCOUNT
	.align		4
        /*0000*/ 	.byte	0x04, 0x2f
        /*0002*/ 	.short	(.L_1 - .L_0)
	.align		4
.L_0:
        /*0004*/ 	.word	index@(_Z11mallocLoopsPPPdS_iii)
        /*0008*/ 	.word	0x0000001d


	//----- nvinfo : EIATTR_FRAME_SIZE
	.align		4
.L_1:
        /*000c*/ 	.byte	0x04, 0x11
        /*000e*/ 	.short	(.L_3 - .L_2)
	.align		4
.L_2:
        /*0010*/ 	.word	index@(_Z11mallocLoopsPPPdS_iii)
        /*0014*/ 	.word	0x00000000


	//----- nvinfo : EIATTR_MIN_STACK_SIZE
	.align		4
.L_3:
        /*0018*/ 	.byte	0x04, 0x12
        /*001a*/ 	.short	(.L_5 - .L_4)
	.align		4
.L_4:
        /*001c*/ 	.word	index@(_Z11mallocLoopsPPPdS_iii)
        /*0020*/ 	.word	0x00000000
.L_5:


//--------------------- .nv.compat                --------------------------
	.section	.nv.compat,"",@"SHT_CUDA_COMPAT_INFO"
	.align	4
        /*0000*/ 	.byte	0x02, 0x09, 0x00, 0x00, 0x02, 0x02, 0x01, 0x00, 0x02, 0x05, 0x05, 0x00, 0x03, 0x07, 0x01, 0x01
        /*0010*/ 	.byte	0x02, 0x03, 0x00, 0x00, 0x02, 0x06, 0x01, 0x00, 0x04, 0x0b, 0x08, 0x00, 0x09, 0x00, 0x00, 0x00
        /*0020*/ 	.byte	0x00, 0x00, 0x00, 0x00


//--------------------- .nv.info._Z11mallocLoopsPPPdS_iii --------------------------
	.section	.nv.info._Z11mallocLoopsPPPdS_iii,"",@"SHT_CUDA_INFO"
	.sectionflags	@""
	.align	4


	//----- nvinfo : EIATTR_CUDA_API_VERSION
	.align		4
        /*0000*/ 	.byte	0x04, 0x37
        /*0002*/ 	.short	(.L_7 - .L_6)
.L_6:
        /*0004*/ 	.word	0x00000082


	//----- nvinfo : EIATTR_KPARAM_INFO
	.align		4
.L_7:
        /*0008*/ 	.byte	0x04, 0x17
        /*000a*/ 	.short	(.L_9 - .L_8)
.L_8:
        /*000c*/ 	.word	0x00000000
        /*0010*/ 	.short	0x0004
        /*0012*/ 	.short	0x0018
        /*0014*/ 	.byte	0x00, 0xf0, 0x11, 0x00


	//----- nvinfo : EIATTR_KPARAM_INFO
	.align		4
.L_9:
        /*0018*/ 	.byte	0x04, 0x17
        /*001a*/ 	.short	(.L_11 - .L_10)
.L_10:
        /*001c*/ 	.word	0x00000000
        /*0020*/ 	.short	0x0003
        /*0022*/ 	.short	0x0014
        /*0024*/ 	.byte	0x00, 0xf0, 0x11, 0x00


	//----- nvinfo : EIATTR_KPARAM_INFO
	.align		4
.L_11:
        /*0028*/ 	.byte	0x04, 0x17
        /*002a*/ 	.short	(.L_13 - .L_12)
.L_12:
        /*002c*/ 	.word	0x00000000
        /*0030*/ 	.short	0x0002
        /*0032*/ 	.short	0x0010
        /*0034*/ 	.byte	0x00, 0xf0, 0x11, 0x00


	//----- nvinfo : EIATTR_KPARAM_INFO
	.align		4
.L_13:
        /*0038*/ 	.byte	0x04, 0x17
        /*003a*/ 	.short	(.L_15 - .L_14)
.L_14:
        /*003c*/ 	.word	0x00000000
        /*0040*/ 	.short	0x0001
        /*0042*/ 	.short	0x0008
        /*0044*/ 	.byte	0x00, 0xf5, 0x21, 0x00


	//----- nvinfo : EIATTR_KPARAM_INFO
	.align		4
.L_15:
        /*0048*/ 	.byte	0x04, 0x17
        /*004a*/ 	.short	(.L_17 - .L_16)
.L_16:
        /*004c*/ 	.word	0x00000000
        /*0050*/ 	.short	0x0000
        /*0052*/ 	.short	0x0000
        /*0054*/ 	.byte	0x00, 0xf5, 0x21, 0x00


	//----- nvinfo : EIATTR_SPARSE_MMA_MASK
	.align		4
.L_17:
        /*0058*/ 	.byte	0x03, 0x50
        /*005a*/ 	.short	0x0000


	//----- nvinfo : EIATTR_MAXREG_COUNT
	.align		4
        /*005c*/ 	.byte	0x03, 0x1b
        /*005e*/ 	.short	0x00ff


	//----- nvinfo : EIATTR_MERCURY_ISA_VERSION
	.align		4
        /*0060*/ 	.byte	0x03, 0x5f
        /*0062*/ 	.short	0x0101


	//----- nvinfo : EIATTR_VRC_CTA_INIT_COUNT
	.align		4
        /*0064*/ 	.byte	0x02, 0x4a
	.zero		1
	.zero		1


	//----- nvinfo : EIATTR_EXIT_INSTR_OFFSETS
	.align		4
        /*0068*/ 	.byte	0x04, 0x1c
        /*006a*/ 	.short	(.L_19 - .L_18)


	//   ....[0]....
.L_18:
        /*006c*/ 	.word	0x00000040


	//   ....[1]....
        /*0070*/ 	.word	0x000008a0


	//   ....[2]....
        /*0074*/ 	.word	0x00002200


	//----- nvinfo : EIATTR_CBANK_PARAM_SIZE
	.align		4
.L_19:
        /*0078*/ 	.byte	0x03, 0x19
        /*007a*/ 	.short	0x001c


	//----- nvinfo : EIATTR_PARAM_CBANK
	.align		4
        /*007c*/ 	.byte	0x04, 0x0a
        /*007e*/ 	.short	(.L_21 - .L_20)
	.align		4
.L_20:
        /*0080*/ 	.word	index@(.nv.constant0._Z11mallocLoopsPPPdS_iii)
        /*0084*/ 	.short	0x0380
        /*0086*/ 	.short	0x001c


	//----- nvinfo : EIATTR_SW_WAR
	.align		4
.L_21:
        /*0088*/ 	.byte	0x04, 0x36
        /*008a*/ 	.short	(.L_23 - .L_22)
.L_22:
        /*008c*/ 	.word	0x00000008
.L_23:


//--------------------- .nv.callgraph             --------------------------
	.section	.nv.callgraph,"",@"SHT_CUDA_CALLGRAPH"
	.align	4
	.sectionentsize	8
	.align		4
        /*0000*/ 	.word	0x00000000
	.align		4
        /*0004*/ 	.word	0xffffffff
	.align		4
        /*0008*/ 	.word	0x00000000
	.align		4
        /*000c*/ 	.word	0xfffffffe
	.align		4
        /*0010*/ 	.word	0x00000000
	.align		4
        /*0014*/ 	.word	0xfffffffd
	.align		4
        /*0018*/ 	.word	0x00000000
	.align		4
        /*001c*/ 	.word	0xfffffffc


//--------------------- .text._Z11mallocLoopsPPPdS_iii --------------------------
	.section	.text._Z11mallocLoopsPPPdS_iii,"ax",@progbits
	.align	128
        .global         _Z11mallocLoopsPPPdS_iii
        .type           _Z11mallocLoopsPPPdS_iii,@function
        .size           _Z11mallocLoopsPPPdS_iii,(.L_x_12 - _Z11mallocLoopsPPPdS_iii)
        .other          _Z11mallocLoopsPPPdS_iii,@"STO_CUDA_ENTRY STV_DEFAULT"
_Z11mallocLoopsPPPdS_iii:
.text._Z11mallocLoopsPPPdS_iii:
[----:B------:R-:W-:Y:S01]  /*0000*/  LDC R1, c[0x0][0x37c] ;  /* 0x0000df00ff017b82 */ /* 0x000fe20000000800 */
[----:B------:R-:W0:Y:S02]  /*0010*/  LDCU UR4, c[0x0][0x390] ;  /* 0x00007200ff0477ac */ /* 0x000e240008000800 */
[----:B0-----:R-:W-:-:S05]  /*0020*/  IMAD.U32 R0, RZ, RZ, UR4 ;  /* 0x00000004ff007e24 */ /* 0x001fca000f8e00ff */
[----:B------:R-:W-:-:S13]  /*0030*/  ISETP.GE.AND P0, PT, R0, 0x1, PT ;  /* 0x000000010000780c */ /* 0x000fda0003f06270 */
[----:B------:R-:W-:Y:S05]  /*0040*/  @!P0 EXIT ;  /* 0x000000000000894d */ /* 0x000fea0003800000 */
[C---:B------:R-:W-:Y:S01]  /*0050*/  ISETP.GE.U32.AND P1, PT, R0.reuse, 0x8, PT ;  /* 0x000000080000780c */ /* 0x040fe20003f26070 */
[----:B------:R-:W0:Y:S01]  /*0060*/  LDCU.64 UR16, c[0x0][0x358] ;  /* 0x00006b00ff1077ac */ /* 0x000e220008000a00 */
[----:B------:R-:W-:Y:S01]  /*0070*/  LOP3.LUT R22, R0, 0x7, RZ, 0xc0, !PT ;  /* 0x0000000700167812 */ /* 0x000fe200078ec0ff */
[----:B------:R-:W-:-:S03]  /*0080*/  IMAD.MOV.U32 R2, RZ, RZ, RZ ;  /* 0x000000ffff027224 */ /* 0x000fc600078e00ff */
[----:B------:R-:W-:-:S07]  /*0090*/  ISETP.NE.AND P0, PT, R22, RZ, PT ;  /* 0x000000ff1600720c */ /* 0x000fce0003f05270 */
[----:B------:R-:W-:Y:S06]  /*00a0*/  @!P1 BRA `(.L_x_0) ;  /* 0x0000000000e89947 */ /* 0x000fec0003800000 */
[----:B------:R-:W1:Y:S01]  /*00b0*/  LDC.64 R4, c[0x0][0x380] ;  /* 0x0000e000ff047b82 */ /* 0x000e620000000a00 */
[----:B------:R-:W-:Y:S01]  /*00c0*/  LOP3.LUT R2, R0, 0x7ffffff8, RZ, 0xc0, !PT ;  /* 0x7ffffff800027812 */ /* 0x000fe200078ec0ff */
[----:B------:R-:W-:-:S06]  /*00d0*/  IMAD.MOV.U32 R3, RZ, RZ, RZ ;  /* 0x000000ffff037224 */ /* 0x000fcc00078e00ff */
[----:B------:R-:W2:Y:S08]  /*00e0*/  LDC.64 R6, c[0x0][0x380] ;  /* 0x0000e000ff067b82 */ /* 0x000eb00000000a00 */
[----:B------:R-:W3:Y:S02]  /*00f0*/  LDC.64 R8, c[0x0][0x390] ;  /* 0x0000e400ff087b82 */ /* 0x000ee40000000a00 */
.L_x_1:
[----:B---34-:R-:W-:Y:S02]  /*0100*/  IMAD R10, R3, R9, RZ ;  /* 0x00000009030a7224 */ /* 0x018fe400078e02ff */
[----:B------:R-:W-:Y:S02]  /*0110*/  IMAD.MOV.U32 R0, RZ, RZ, R8 ;  /* 0x000000ffff007224 */ /* 0x000fe400078e0008 */
[----:B------:R-:W-:-:S03]  /*0120*/  IMAD.IADD R11, R10, 0x1, R9 ;  /* 0x000000010a0b7824 */ /* 0x000fc600078e0209 */
[CC--:B------:R-:W-:Y:S01]  /*0130*/  IADD3 R13, P1, PT, R10.reuse, R0.reuse, RZ ;  /* 0x000000000a0d7210 */ /* 0x0c0fe20007f3e0ff */
[C-C-:B------:R-:W-:Y:S01]  /*0140*/  IMAD.IADD R12, R11.reuse, 0x1, R9.reuse ;  /* 0x000000010b0c7824 */ /* 0x140fe200078e0209 */
[----:B------:R-:W-:Y:S02]  /*0150*/  IADD3 R15, P2, PT, R11, R0, RZ ;  /* 0x000000000b0f7210 */ /* 0x000fe40007f5e0ff */
[----:B------:R-:W-:Y:S02]  /*0160*/  LEA.HI.X.SX32 R16, R10, RZ, 0x1, P1 ;  /* 0x000000ff0a107211 */ /* 0x000fe400008f0eff */
[----:B--2---:R-:W-:Y:S02]  /*0170*/  LEA R20, P1, R13, R6, 0x3 ;  /* 0x000000060d147211 */ /* 0x004fe400078218ff */
[----:B------:R-:W-:Y:S02]  /*0180*/  LEA.HI.X.SX32 R10, R11, RZ, 0x1, P2 ;  /* 0x000000ff0b0a7211 */ /* 0x000fe400010f0eff */
[----:B------:R-:W-:Y:S01]  /*0190*/  LEA.HI.X R21, R13, R7, R16, 0x3, P1 ;  /* 0x000000070d157211 */ /* 0x000fe200008f1c10 */
[C---:B------:R-:W-:Y:S01]  /*01a0*/  IMAD.IADD R16, R12.reuse, 0x1, R9 ;  /* 0x000000010c107824 */ /* 0x040fe200078e0209 */
[----:B------:R-:W-:-:S02]  /*01b0*/  IADD3 R13, P1, PT, R12, R0, RZ ;  /* 0x000000000c0d7210 */ /* 0x000fc40007f3e0ff */
[CC--:B------:R-:W-:Y:S01]  /*01c0*/  LEA R14, P2, R15.reuse, R6.reuse, 0x3 ;  /* 0x000000060f0e7211 */ /* 0x0c0fe200078418ff */
[----:B------:R-:W-:Y:S01]  /*01d0*/  IMAD.IADD R17, R16, 0x1, R9 ;  /* 0x0000000110117824 */ /* 0x000fe200078e0209 */
[----:B------:R-:W-:Y:S02]  /*01e0*/  LEA.HI.X.SX32 R18, R12, RZ, 0x1, P1 ;  /* 0x000000ff0c127211 */ /* 0x000fe400008f0eff */
[-C--:B------:R-:W-:Y:S01]  /*01f0*/  LEA.HI.X R15, R15, R7.reuse, R10, 0x3, P2 ;  /* 0x000000070f0f7211 */ /* 0x080fe200010f1c0a */
[----:B-1----:R-:W-:Y:S01]  /*0200*/  IMAD.WIDE.U32 R10, R3, 0x8, R4 ;  /* 0x00000008030a7825 */ /* 0x002fe200078e0004 */
[----:B------:R-:W-:Y:S02]  /*0210*/  LEA R12, P1, R13, R6, 0x3 ;  /* 0x000000060d0c7211 */ /* 0x000fe400078218ff */
[C---:B------:R-:W-:Y:S01]  /*0220*/  IADD3 R19, P2, PT, R16.reuse, R0, RZ ;  /* 0x0000000010137210 */ /* 0x040fe20007f5e0ff */
[----:B------:R-:W-:Y:S01]  /*0230*/  IMAD.IADD R23, R17, 0x1, R9 ;  /* 0x0000000111177824 */ /* 0x000fe200078e0209 */
[----:B------:R-:W-:Y:S01]  /*0240*/  LEA.HI.X R13, R13, R7, R18, 0x3, P1 ;  /* 0x000000070d0d7211 */ /* 0x000fe200008f1c12 */
[----:B0-----:R0:W-:Y:S01]  /*0250*/  STG.E.64 desc[UR16][R10.64], R20 ;  /* 0x000000140a007986 */ /* 0x0011e2000c101b10 */
[----:B------:R-:W-:Y:S01]  /*0260*/  LEA.HI.X.SX32 R16, R16, RZ, 0x1, P2 ;  /* 0x000000ff10107211 */ /* 0x000fe200010f0eff */
[----:B------:R-:W-:Y:S01]  /*0270*/  VIADD R3, R3, 0x8 ;  /* 0x0000000803037836 */ /* 0x000fe20000000000 */
[----:B------:R-:W-:Y:S01]  /*0280*/  LEA R18, P1, R19, R6, 0x3 ;  /* 0x0000000613127211 */ /* 0x000fe200078218ff */
[----:B------:R1:W-:Y:S01]  /*0290*/  STG.E.64 desc[UR16][R10.64+0x8], R14 ;  /* 0x0000080e0a007986 */ /* 0x0003e2000c101b10 */
[----:B------:R-:W-:-:S02]  /*02a0*/  IADD3 R24, P2, PT, R17, R0, RZ ;  /* 0x0000000011187210 */ /* 0x000fc40007f5e0ff */
[-C--:B------:R-:W-:Y:S01]  /*02b0*/  LEA.HI.X R19, R19, R7.reuse, R16, 0x3, P1 ;  /* 0x0000000713137211 */ /* 0x080fe200008f1c10 */
[----:B------:R2:W-:Y:S01]  /*02c0*/  STG.E.64 desc[UR16][R10.64+0x10], R12 ;  /* 0x0000100c0a007986 */ /* 0x0005e2000c101b10 */
[----:B------:R-:W-:Y:S02]  /*02d0*/  LEA.HI.X.SX32 R25, R17, RZ, 0x1, P2 ;  /* 0x000000ff11197211 */ /* 0x000fe400010f0eff */
[C---:B------:R-:W-:Y:S01]  /*02e0*/  LEA R16, P1, R24.reuse, R6, 0x3 ;  /* 0x0000000618107211 */ /* 0x040fe200078218ff */
[----:B------:R4:W-:Y:S01]  /*02f0*/  STG.E.64 desc[UR16][R10.64+0x18], R18 ;  /* 0x000018120a007986 */ /* 0x0009e2000c101b10 */
[C---:B0-----:R-:W-:Y:S02]  /*0300*/  IMAD.IADD R20, R23.reuse, 0x1, R9 ;  /* 0x0000000117147824 */ /* 0x041fe400078e0209 */
[----:B------:R-:W-:Y:S02]  /*0310*/  LEA.HI.X R17, R24, R7, R25, 0x3, P1 ;  /* 0x0000000718117211 */ /* 0x000fe400008f1c19 */
[CC--:B------:R-:W-:Y:S01]  /*0320*/  IADD3 R24, P1, PT, R23.reuse, R0.reuse, RZ ;  /* 0x0000000017187210 */ /* 0x0c0fe20007f3e0ff */
[C---:B------:R-:W-:Y:S01]  /*0330*/  IMAD.IADD R21, R20.reuse, 0x1, R9 ;  /* 0x0000000114157824 */ /* 0x040fe200078e0209 */
[----:B------:R-:W-:Y:S01]  /*0340*/  IADD3 R25, P3, PT, R20, R0, RZ ;  /* 0x0000000014197210 */ /* 0x000fe20007f7e0ff */
[----:B------:R4:W-:Y:S01]  /*0350*/  STG.E.64 desc[UR16][R10.64+0x20], R16 ;  /* 0x000020100a007986 */ /* 0x0009e2000c101b10 */
[----:B-1----:R-:W-:-:S02]  /*0360*/  LEA.HI.X.SX32 R15, R23, RZ, 0x1, P1 ;  /* 0x000000ff170f7211 */ /* 0x002fc400008f0eff */
[C---:B------:R-:W-:Y:S02]  /*0370*/  LEA R14, P2, R24.reuse, R6, 0x3 ;  /* 0x00000006180e7211 */ /* 0x040fe400078418ff */
[C---:B------:R-:W-:Y:S02]  /*0380*/  IADD3 R23, P1, PT, R21.reuse, R0, RZ ;  /* 0x0000000015177210 */ /* 0x040fe40007f3e0ff */
[----:B------:R-:W-:Y:S02]  /*0390*/  LEA.HI.X R15, R24, R7, R15, 0x3, P2 ;  /* 0x00000007180f7211 */ /* 0x000fe400010f1c0f */
[----:B------:R-:W-:Y:S02]  /*03a0*/  LEA.HI.X.SX32 R26, R20, RZ, 0x1, P3 ;  /* 0x000000ff141a7211 */ /* 0x000fe400018f0eff */
[----:B------:R-:W-:Y:S01]  /*03b0*/  LEA.HI.X.SX32 R24, R21, RZ, 0x1, P1 ;  /* 0x000000ff15187211 */ /* 0x000fe200008f0eff */
[----:B------:R4:W-:Y:S01]  /*03c0*/  STG.E.64 desc[UR16][R10.64+0x28], R14 ;  /* 0x0000280e0a007986 */ /* 0x0009e2000c101b10 */
[----:B------:R-:W-:-:S02]  /*03d0*/  LEA R20, P1, R23, R6, 0x3 ;  /* 0x0000000617147211 */ /* 0x000fc400078218ff */
[----:B--2---:R-:W-:Y:S02]  /*03e0*/  LEA R12, P3, R25, R6, 0x3 ;  /* 0x00000006190c7211 */ /* 0x004fe400078618ff */
[-C--:B------:R-:W-:Y:S02]  /*03f0*/  LEA.HI.X R21, R23, R7.reuse, R24, 0x3, P1 ;  /* 0x0000000717157211 */ /* 0x080fe400008f1c18 */
[----:B------:R-:W-:Y:S02]  /*0400*/  ISETP.NE.AND P1, PT, R3, R2, PT ;  /* 0x000000020300720c */ /* 0x000fe40003f25270 */
[----:B------:R-:W-:Y:S01]  /*0410*/  LEA.HI.X R13, R25, R7, R26, 0x3, P3 ;  /* 0x00000007190d7211 */ /* 0x000fe200018f1c1a */
[----:B------:R4:W-:Y:S04]  /*0420*/  STG.E.64 desc[UR16][R10.64+0x38], R20 ;  /* 0x000038140a007986 */ /* 0x0009e8000c101b10 */
[----:B------:R4:W-:Y:S06]  /*0430*/  STG.E.64 desc[UR16][R10.64+0x30], R12 ;  /* 0x0000300c0a007986 */ /* 0x0009ec000c101b10 */
[----:B------:R-:W-:Y:S05]  /*0440*/  @P1 BRA `(.L_x_1) ;  /* 0xfffffffc002c1947 */ /* 0x000fea000383ffff */
.L_x_0:
[----:B------:R-:W-:Y:S05]  /*0450*/  @!P0 BRA `(.L_x_2) ;  /* 0x0000000400088947 */ /* 0x000fea0003800000 */
[----:B------:R-:W-:Y:S02]  /*0460*/  ISETP.GE.U32.AND P1, PT, R22, 0x4, PT ;  /* 0x000000041600780c */ /* 0x000fe40003f26070 */
[----:B----4-:R-:W-:-:S04]  /*0470*/  LOP3.LUT R19, R0, 0x3, RZ, 0xc0, !PT ;  /* 0x0000000300137812 */ /* 0x010fc800078ec0ff */
[----:B------:R-:W-:-:S07]  /*0480*/  ISETP.NE.AND P0, PT, R19, RZ, PT ;  /* 0x000000ff1300720c */ /* 0x000fce0003f05270 */
[----:B------:R-:W-:Y:S06]  /*0490*/  @!P1 BRA `(.L_x_3) ;  /* 0x0000000000749947 */ /* 0x000fec0003800000 */
[----:B------:R-:W1:Y:S01]  /*04a0*/  LDCU UR4, c[0x0][0x394] ;  /* 0x00007280ff0477ac */ /* 0x000e620008000800 */
[----:B------:R-:W2:Y:S08]  /*04b0*/  LDC.64 R4, c[0x0][0x380] ;  /* 0x0000e000ff047b82 */ /* 0x000eb00000000a00 */
[----:B------:R-:W3:Y:S01]  /*04c0*/  LDC.64 R6, c[0x0][0x380] ;  /* 0x0000e000ff067b82 */ /* 0x000ee20000000a00 */
[----:B-1----:R-:W-:-:S04]  /*04d0*/  IMAD R3, R2, UR4, RZ ;  /* 0x0000000402037c24 */ /* 0x002fc8000f8e02ff */
[C---:B------:R-:W-:Y:S01]  /*04e0*/  VIADD R11, R3.reuse, UR4 ;  /* 0x00000004030b7c36 */ /* 0x040fe20008000000 */
[----:B------:R-:W-:-:S04]  /*04f0*/  IADD3 R9, P1, PT, R3, R0, RZ ;  /* 0x0000000003097210 */ /* 0x000fc80007f3e0ff */
[----:B------:R-:W-:Y:S01]  /*0500*/  LEA.HI.X.SX32 R10, R3, RZ, 0x1, P1 ;  /* 0x000000ff030a7211 */ /* 0x000fe200008f0eff */
[C---:B------:R-:W-:Y:S01]  /*0510*/  VIADD R3, R11.reuse, UR4 ;  /* 0x000000040b037c36 */ /* 0x040fe20008000000 */
[----:B------:R-:W-:Y:S02]  /*0520*/  IADD3 R17, P2, PT, R11, R0, RZ ;  /* 0x000000000b117210 */ /* 0x000fe40007f5e0ff */
[----:B--2---:R-:W-:Y:S01]  /*0530*/  LEA R8, P1, R9, R4, 0x3 ;  /* 0x0000000409087211 */ /* 0x004fe200078218ff */
[C---:B------:R-:W-:Y:S01]  /*0540*/  VIADD R13, R3.reuse, UR4 ;  /* 0x00000004030d7c36 */ /* 0x040fe20008000000 */
[-C--:B------:R-:W-:Y:S01]  /*0550*/  IADD3 R15, P3, PT, R3, R0.reuse, RZ ;  /* 0x00000000030f7210 */ /* 0x080fe20007f7e0ff */
[C---:B---3--:R-:W-:Y:S01]  /*0560*/  IMAD.WIDE.U32 R6, R2.reuse, 0x8, R6 ;  /* 0x0000000802067825 */ /* 0x048fe200078e0006 */
[----:B------:R-:W-:Y:S02]  /*0570*/  LEA.HI.X.SX32 R18, R11, RZ, 0x1, P2 ;  /* 0x000000ff0b127211 */ /* 0x000fe400010f0eff */
[----:B------:R-:W-:Y:S01]  /*0580*/  IADD3 R14, P2, PT, R13, R0, RZ ;  /* 0x000000000d0e7210 */ /* 0x000fe20007f5e0ff */
[----:B------:R-:W-:Y:S01]  /*0590*/  VIADD R2, R2, 0x4 ;  /* 0x0000000402027836 */ /* 0x000fe20000000000 */
[----:B------:R-:W-:-:S02]  /*05a0*/  LEA.HI.X R9, R9, R5, R10, 0x3, P1 ;  /* 0x0000000509097211 */ /* 0x000fc400008f1c0a */
[----:B------:R-:W-:Y:S02]  /*05b0*/  LEA.HI.X.SX32 R16, R3, RZ, 0x1, P3 ;  /* 0x000000ff03107211 */ /* 0x000fe400018f0eff */
[-C--:B------:R-:W-:Y:S01]  /*05c0*/  LEA R10, P1, R17, R4.reuse, 0x3 ;  /* 0x00000004110a7211 */ /* 0x080fe200078218ff */
[----:B0-----:R1:W-:Y:S01]  /*05d0*/  STG.E.64 desc[UR16][R6.64], R8 ;  /* 0x0000000806007986 */ /* 0x0013e2000c101b10 */
[-C--:B------:R-:W-:Y:S02]  /*05e0*/  LEA R12, P3, R15, R4.reuse, 0x3 ;  /* 0x000000040f0c7211 */ /* 0x080fe400078618ff */
[----:B------:R-:W-:Y:S02]  /*05f0*/  LEA.HI.X.SX32 R3, R13, RZ, 0x1, P2 ;  /* 0x000000ff0d037211 */ /* 0x000fe400010f0eff */
[----:B------:R-:W-:Y:S02]  /*0600*/  LEA R4, P2, R14, R4, 0x3 ;  /* 0x000000040e047211 */ /* 0x000fe400078418ff */
[----:B------:R-:W-:-:S02]  /*0610*/  LEA.HI.X R11, R17, R5, R18, 0x3, P1 ;  /* 0x00000005110b7211 */ /* 0x000fc400008f1c12 */
[-C--:B------:R-:W-:Y:S02]  /*0620*/  LEA.HI.X R13, R15, R5.reuse, R16, 0x3, P3 ;  /* 0x000000050f0d7211 */ /* 0x080fe400018f1c10 */
[----:B------:R-:W-:Y:S01]  /*0630*/  LEA.HI.X R5, R14, R5, R3, 0x3, P2 ;  /* 0x000000050e057211 */ /* 0x000fe200010f1c03 */
[----:B------:R1:W-:Y:S04]  /*0640*/  STG.E.64 desc[UR16][R6.64+0x8], R10 ;  /* 0x0000080a06007986 */ /* 0x0003e8000c101b10 */
[----:B------:R1:W-:Y:S04]  /*0650*/  STG.E.64 desc[UR16][R6.64+0x10], R12 ;  /* 0x0000100c06007986 */ /* 0x0003e8000c101b10 */
[----:B------:R1:W-:Y:S02]  /*0660*/  STG.E.64 desc[UR16][R6.64+0x18], R4 ;  /* 0x0000180406007986 */ /* 0x0003e4000c101b10 */
.L_x_3:
[----:B------:R-:W-:Y:S05]  /*0670*/  @!P0 BRA `(.L_x_2) ;  /* 0x0000000000808947 */ /* 0x000fea0003800000 */
[----:B------:R-:W-:Y:S02]  /*0680*/  ISETP.NE.AND P1, PT, R19, 0x1, PT ;  /* 0x000000011300780c */ /* 0x000fe40003f25270 */
[----:B------:R-:W-:-:S04]  /*0690*/  LOP3.LUT R3, R0, 0x1, RZ, 0xc0, !PT ;  /* 0x0000000100037812 */ /* 0x000fc800078ec0ff */
[----:B------:R-:W-:-:S07]  /*06a0*/  ISETP.NE.U32.AND P0, PT, R3, 0x1, PT ;  /* 0x000000010300780c */ /* 0x000fce0003f05070 */
[----:B------:R-:W-:Y:S06]  /*06b0*/  @!P1 BRA `(.L_x_4) ;  /* 0x0000000000449947 */ /* 0x000fec0003800000 */
[----:B------:R-:W2:Y:S01]  /*06c0*/  LDCU UR4, c[0x0][0x394] ;  /* 0x00007280ff0477ac */ /* 0x000ea20008000800 */
[----:B-1----:R-:W1:Y:S08]  /*06d0*/  LDC.64 R8, c[0x0][0x380] ;  /* 0x0000e000ff087b82 */ /* 0x002e700000000a00 */
[----:B------:R-:W3:Y:S01]  /*06e0*/  LDC.64 R4, c[0x0][0x380] ;  /* 0x0000e000ff047b82 */ /* 0x000ee20000000a00 */
[----:B--2---:R-:W-:-:S04]  /*06f0*/  IMAD R3, R2, UR4, RZ ;  /* 0x0000000402037c24 */ /* 0x004fc8000f8e02ff */
[C---:B------:R-:W-:Y:S01]  /*0700*/  VIADD R11, R3.reuse, UR4 ;  /* 0x00000004030b7c36 */ /* 0x040fe20008000000 */
[----:B------:R-:W-:-:S04]  /*0710*/  IADD3 R7, P1, PT, R3, R0, RZ ;  /* 0x0000000003077210 */ /* 0x000fc80007f3e0ff */
[----:B------:R-:W-:Y:S02]  /*0720*/  IADD3 R12, P2, PT, R11, R0, RZ ;  /* 0x000000000b0c7210 */ /* 0x000fe40007f5e0ff */
[----:B------:R-:W-:Y:S02]  /*0730*/  LEA.HI.X.SX32 R10, R3, RZ, 0x1, P1 ;  /* 0x000000ff030a7211 */ /* 0x000fe400008f0eff */
[-C--:B-1----:R-:W-:Y:S02]  /*0740*/  LEA R6, P1, R7, R8.reuse, 0x3 ;  /* 0x0000000807067211 */ /* 0x082fe400078218ff */
[----:B------:R-:W-:Y:S01]  /*0750*/  LEA.HI.X.SX32 R11, R11, RZ, 0x1, P2 ;  /* 0x000000ff0b0b7211 */ /* 0x000fe200010f0eff */
[----:B---3--:R-:W-:Y:S01]  /*0760*/  IMAD.WIDE.U32 R4, R2, 0x8, R4 ;  /* 0x0000000802047825 */ /* 0x008fe200078e0004 */
[----:B------:R-:W-:Y:S02]  /*0770*/  LEA R8, P2, R12, R8, 0x3 ;  /* 0x000000080c087211 */ /* 0x000fe400078418ff */
[-C--:B------:R-:W-:Y:S01]  /*0780*/  LEA.HI.X R7, R7, R9.reuse, R10, 0x3, P1 ;  /* 0x0000000907077211 */ /* 0x080fe200008f1c0a */
[----:B------:R-:W-:Y:S01]  /*0790*/  VIADD R2, R2, 0x2 ;  /* 0x0000000202027836 */ /* 0x000fe20000000000 */
[----:B------:R-:W-:-:S03]  /*07a0*/  LEA.HI.X R9, R12, R9, R11, 0x3, P2 ;  /* 0x000000090c097211 */ /* 0x000fc600010f1c0b */
[----:B0-----:R2:W-:Y:S04]  /*07b0*/  STG.E.64 desc[UR16][R4.64], R6 ;  /* 0x0000000604007986 */ /* 0x0015e8000c101b10 */
[----:B------:R2:W-:Y:S02]  /*07c0*/  STG.E.64 desc[UR16][R4.64+0x8], R8 ;  /* 0x0000080804007986 */ /* 0x0005e4000c101b10 */
.L_x_4:
[----:B------:R-:W-:Y:S05]  /*07d0*/  @P0 BRA `(.L_x_2) ;  /* 0x0000000000280947 */ /* 0x000fea0003800000 */
[----:B------:R-:W3:Y:S01]  /*07e0*/  LDCU UR4, c[0x0][0x394] ;  /* 0x00007280ff0477ac */ /* 0x000ee20008000800 */
[----:B-12---:R-:W1:Y:S08]  /*07f0*/  LDC.64 R4, c[0x0][0x380] ;  /* 0x0000e000ff047b82 */ /* 0x006e700000000a00 */
[----:B------:R-:W2:Y:S01]  /*0800*/  LDC.64 R6, c[0x0][0x380] ;  /* 0x0000e000ff067b82 */ /* 0x000ea20000000a00 */
[----:B---3--:R-:W-:-:S05]  /*0810*/  IMAD R3, R2, UR4, RZ ;  /* 0x0000000402037c24 */ /* 0x008fca000f8e02ff */
[----:B------:R-:W-:-:S04]  /*0820*/  IADD3 R0, P0, PT, R3, R0, RZ ;  /* 0x0000000003007210 */ /* 0x000fc80007f1e0ff */
[----:B------:R-:W-:Y:S02]  /*0830*/  LEA.HI.X.SX32 R3, R3, RZ, 0x1, P0 ;  /* 0x000000ff03037211 */ /* 0x000fe400000f0eff */
[----:B-1----:R-:W-:-:S04]  /*0840*/  LEA R4, P0, R0, R4, 0x3 ;  /* 0x0000000400047211 */ /* 0x002fc800078018ff */
[----:B------:R-:W-:Y:S01]  /*0850*/  LEA.HI.X R5, R0, R5, R3, 0x3, P0 ;  /* 0x0000000500057211 */ /* 0x000fe200000f1c03 */
[----:B--2---:R-:W-:-:S05]  /*0860*/  IMAD.WIDE.U32 R2, R2, 0x8, R6 ;  /* 0x0000000802027825 */ /* 0x004fca00078e0006 */
[----:B0-----:R3:W-:Y:S03]  /*0870*/  STG.E.64 desc[UR16][R2.64], R4 ;  /* 0x0000000402007986 */ /* 0x0017e6000c101b10 */
.L_x_2:
[----:B------:R-:W5:Y:S02]  /*0880*/  LDC R0, c[0x0][0x394] ;  /* 0x0000e500ff007b82 */ /* 0x000f640000000800 */
[----:B-----5:R-:W-:-:S13]  /*0890*/  ISETP.GE.AND P0, PT, R0, 0x1, PT ;  /* 0x000000010000780c */ /* 0x020fda0003f06270 */
[----:B0-----:R-:W-:Y:S05]  /*08a0*/  @!P0 EXIT ;  /* 0x000000000000894d */ /* 0x001fea0003800000 */
[----:B------:R-:W-:-:S05]  /*08b0*/  UMOV UR4, URZ ;  /* 0x000000ff00047c82 */ /* 0x000fca0008000000 */
.L_x_10:
[----:B0-----:R-:W0:Y:S01]  /*08c0*/  LDCU UR6, c[0x0][0x394] ;  /* 0x00007280ff0677ac */ /* 0x001e220008000800 */
[----:B------:R-:W-:Y:S01]  /*08d0*/  IMAD.MOV.U32 R0, RZ, RZ, RZ ;  /* 0x000000ffff007224 */ /* 0x000fe200078e00ff */
[----:B------:R-:W5:Y:S01]  /*08e0*/  LDCU UR5, c[0x0][0x394] ;  /* 0x00007280ff0577ac */ /* 0x000f620008000800 */
[----:B------:R-:W5:Y:S01]  /*08f0*/  LDCU UR12, c[0x0][0x398] ;  /* 0x00007300ff0c77ac */ /* 0x000f620008000800 */
[----:B-1----:R-:W1:Y:S01]  /*0900*/  LDCU.64 UR8, c[0x0][0x380] ;  /* 0x00007000ff0877ac */ /* 0x002e620008000a00 */
[----:B0-----:R-:W-:Y:S02]  /*0910*/  UISETP.GE.U32.AND UP0, UPT, UR6, 0x10, UPT ;  /* 0x000000100600788c */ /* 0x001fe4000bf06070 */
[----:B-----5:R-:W-:-:S04]  /*0920*/  UIMAD UR10, UR5, UR12, URZ ;  /* 0x0000000c050a72a4 */ /* 0x020fc8000f8e02ff */
[----:B------:R-:W-:Y:S02]  /*0930*/  UIMAD UR10, UR10, UR4, URZ ;  /* 0x000000040a0a72a4 */ /* 0x000fe4000f8e02ff */
[----:B-1----:R-:W-:Y:S02]  /*0940*/  UIMAD.WIDE.U32 UR8, UR4, 0x8, UR8 ;  /* 0x00000008040878a5 */ /* 0x002fe4000f8e0008 */
[----:B------:R-:W-:Y:S01]  /*0950*/  USHF.R.S32.HI UR15, URZ, 0x1f, UR10 ;  /* 0x0000001fff0f7899 */ /* 0x000fe2000801140a */
[----:B------:R-:W-:Y:S11]  /*0960*/  BRA.U !UP0, `(.L_x_5) ;  /* 0x0000000d087c7547 */ /* 0x000ff6000b800000 */
[----:B------:R-:W0:Y:S01]  /*0970*/  LDCU UR20, c[0x0][0x398] ;  /* 0x00007300ff1477ac */ /* 0x000e220008000800 */
[----:B------:R-:W-:Y:S02]  /*0980*/  ULOP3.LUT UR5, UR5, 0x7ffffff0, URZ, 0xc0, !UPT ;  /* 0x7ffffff005057892 */ /* 0x000fe4000f8ec0ff */
[----:B------:R-:W-:Y:S02]  /*0990*/  UIMAD UR26, UR12, 0x3, URZ ;  /* 0x000000030c1a78a4 */ /* 0x000fe4000f8e02ff */
[----:B------:R-:W-:Y:S02]  /*09a0*/  USHF.L.U32 UR21, UR12, 0x2, URZ ;  /* 0x000000020c157899 */ /* 0x000fe400080006ff */
[----:B------:R-:W-:Y:S02]  /*09b0*/  UIMAD UR34, UR12, 0x5, URZ ;  /* 0x000000050c2278a4 */ /* 0x000fe4000f8e02ff */
[----:B------:R-:W-:Y:S02]  /*09c0*/  UIADD3 UR11, UPT, UPT, -UR5, URZ, URZ ;  /* 0x000000ff050b7290 */ /* 0x000fe4000fffe1ff */
[----:B------:R-:W-:Y:S01]  /*09d0*/  UIMAD UR12, UR12, 0x6, URZ ;  /* 0x000000060c0c78a4 */ /* 0x000fe2000f8e02ff */
[----:B------:R-:W1:Y:S01]  /*09e0*/  LDCU UR24, c[0x0][0x398] ;  /* 0x00007300ff1877ac */ /* 0x000e620008000800 */
[----:B------:R-:W1:Y:S01]  /*09f0*/  LDCU.64 UR18, c[0x0][0x388] ;  /* 0x00007100ff1277ac */ /* 0x000e620008000a00 */
[----:B0-----:R-:W-:-:S02]  /*0a00*/  UIMAD UR28, UR20, 0xd, URZ ;  /* 0x0000000d141c78a4 */ /* 0x001fc4000f8e02ff */
[----:B------:R-:W-:Y:S02]  /*0a10*/  USHF.L.U32 UR23, UR20, 0x1, URZ ;  /* 0x0000000114177899 */ /* 0x000fe400080006ff */
[----:B------:R-:W-:Y:S02]  /*0a20*/  UIMAD UR30, UR20, 0xb, URZ ;  /* 0x0000000b141e78a4 */ /* 0x000fe4000f8e02ff */
[----:B------:R-:W-:Y:S02]  /*0a30*/  UIMAD UR27, UR20, 0xc, URZ ;  /* 0x0000000c141b78a4 */ /* 0x000fe4000f8e02ff */
[----:B------:R-:W-:Y:S02]  /*0a40*/  UIMAD UR25, UR20, 0xe, URZ ;  /* 0x0000000e141978a4 */ /* 0x000fe4000f8e02ff */
[----:B------:R-:W-:Y:S02]  /*0a50*/  UIMAD UR31, UR20, 0x9, URZ ;  /* 0x00000009141f78a4 */ /* 0x000fe4000f8e02ff */
[----:B------:R-:W-:-:S02]  /*0a60*/  UIMAD UR29, UR20, 0xa, URZ ;  /* 0x0000000a141d78a4 */ /* 0x000fc4000f8e02ff */
[----:B------:R-:W-:Y:S02]  /*0a70*/  USHF.L.U32 UR32, UR20, 0x3, URZ ;  /* 0x0000000314207899 */ /* 0x000fe400080006ff */
[----:B------:R-:W-:Y:S02]  /*0a80*/  UIMAD UR22, UR20, 0x7, URZ ;  /* 0x00000007141678a4 */ /* 0x000fe4000f8e02ff */
[----:B------:R-:W-:Y:S01]  /*0a90*/  UIMAD UR33, UR20, 0xf, URZ ;  /* 0x0000000f142178a4 */ /* 0x000fe2000f8e02ff */
[----:B------:R-:W-:Y:S01]  /*0aa0*/  UMOV UR5, URZ ;  /* 0x000000ff00057c82 */ /* 0x000fe20008000000 */
[----:B------:R-:W-:Y:S01]  /*0ab0*/  UMOV UR7, URZ ;  /* 0x000000ff00077c82 */ /* 0x000fe20008000000 */
[----:B-1----:R-:W-:-:S09]  /*0ac0*/  UMOV UR6, URZ ;  /* 0x000000ff00067c82 */ /* 0x002fd20008000000 */
.L_x_6:
[----:B0--3--:R-:W-:Y:S02]  /*0ad0*/  IMAD.U32 R2, RZ, RZ, UR8 ;  /* 0x00000008ff027e24 */ /* 0x009fe4000f8e00ff */
[----:B------:R-:W-:-:S06]  /*0ae0*/  IMAD.U32 R3, RZ, RZ, UR9 ;  /* 0x00000009ff037e24 */ /* 0x000fcc000f8e00ff */
[----:B------:R-:W3:Y:S01]  /*0af0*/  LDG.E.64 R2, desc[UR16][R2.64] ;  /* 0x0000001002027981 */ /* 0x000ee2000c1e1b00 */
[----:B------:R-:W-:Y:S01]  /*0b00*/  UIADD3 UR13, UP0, UPT, UR10, UR6, URZ ;  /* 0x000000060a0d7290 */ /* 0x000fe2000ff1e0ff */
[----:B----4-:R-:W-:Y:S02]  /*0b10*/  IMAD.U32 R12, RZ, RZ, UR8 ;  /* 0x00000008ff0c7e24 */ /* 0x010fe4000f8e00ff */
[----:B------:R-:W-:Y:S01]  /*0b20*/  IMAD.U32 R13, RZ, RZ, UR9 ;  /* 0x00000009ff0d7e24 */ /* 0x000fe2000f8e00ff */
[----:B------:R-:W-:Y:S02]  /*0b30*/  ULEA.HI.X.SX32 UR14, UR6, UR15, 0x1, UP0 ;  /* 0x0000000f060e7291 */ /* 0x000fe400080f0eff */
[----:B------:R-:W-:-:S04]  /*0b40*/  ULEA UR35, UP0, UR13, UR18, 0x3 ;  /* 0x000000120d237291 */ /* 0x000fc8000f8018ff */
[----:B------:R-:W-:Y:S02]  /*0b50*/  ULEA.HI.X UR13, UR13, UR19, UR14, 0x3, UP0 ;  /* 0x000000130d0d7291 */ /* 0x000fe400080f1c0e */
[----:B--2---:R-:W-:-:S04]  /*0b60*/  IMAD.U32 R4, RZ, RZ, UR35 ;  /* 0x00000023ff047e24 */ /* 0x004fc8000f8e00ff */
[----:B------:R-:W-:Y:S01]  /*0b70*/  IMAD.U32 R5, RZ, RZ, UR13 ;  /* 0x0000000dff057e24 */ /* 0x000fe2000f8e00ff */
[----:B---3--:R-:W-:-:S04]  /*0b80*/  IADD3 R6, P0, PT, R2, UR5, RZ ;  /* 0x0000000502067c10 */ /* 0x008fc8000ff1e0ff */
[----:B------:R-:W-:-:S05]  /*0b90*/  IADD3.X R7, PT, PT, R3, UR7, RZ, P0, !PT ;  /* 0x0000000703077c10 */ /* 0x000fca00087fe4ff */
[----:B------:R0:W-:Y:S04]  /*0ba0*/  ST.E.64 desc[UR16][R6.64], R4 ;  /* 0x0000000406007985 */ /* 0x0001e8000c101b10 */
[----:B------:R-:W2:Y:S01]  /*0bb0*/  LDG.E.64 R2, desc[UR16][R12.64] ;  /* 0x000000100c027981 */ /* 0x000ea2000c1e1b00 */
[----:B------:R-:W-:-:S04]  /*0bc0*/  UIADD3 UR13, UP0, UPT, UR10, UR24, URZ ;  /* 0x000000180a0d7290 */ /* 0x000fc8000ff1e0ff */
[----:B------:R-:W-:Y:S02]  /*0bd0*/  ULEA.HI.X.SX32 UR14, UR24, UR15, 0x1, UP0 ;  /* 0x0000000f180e7291 */ /* 0x000fe400080f0eff */
[----:B------:R-:W-:-:S04]  /*0be0*/  ULEA UR35, UP0, UR13, UR18, 0x3 ;  /* 0x000000120d237291 */ /* 0x000fc8000f8018ff */
[----:B------:R-:W-:Y:S02]  /*0bf0*/  ULEA.HI.X UR13, UR13, UR19, UR14, 0x3, UP0 ;  /* 0x000000130d0d7291 */ /* 0x000fe400080f1c0e */
[----:B------:R-:W-:-:S04]  /*0c00*/  IMAD.U32 R8, RZ, RZ, UR35 ;  /* 0x00000023ff087e24 */ /* 0x000fc8000f8e00ff */
[----:B------:R-:W-:Y:S01]  /*0c10*/  IMAD.U32 R9, RZ, RZ, UR13 ;  /* 0x0000000dff097e24 */ /* 0x000fe2000f8e00ff */
[----:B--2---:R-:W-:Y:S01]  /*0c20*/  IADD3 R10, P0, PT, R2, UR5, RZ ;  /* 0x00000005020a7c10 */ /* 0x004fe2000ff1e0ff */
[----:B------:R-:W-:-:S03]  /*0c30*/  IMAD.U32 R2, RZ, RZ, UR8 ;  /* 0x00000008ff027e24 */ /* 0x000fc6000f8e00ff */
[----:B------:R-:W-:Y:S01]  /*0c40*/  IADD3.X R11, PT, PT, R3, UR7, RZ, P0, !PT ;  /* 0x00000007030b7c10 */ /* 0x000fe200087fe4ff */
[----:B------:R-:W-:-:S04]  /*0c50*/  IMAD.U32 R3, RZ, RZ, UR9 ;  /* 0x00000009ff037e24 */ /* 0x000fc8000f8e00ff */
[----:B------:R1:W-:Y:S04]  /*0c60*/  ST.E.64 desc[UR16][R10.64+0x8], R8 ;  /* 0x000008080a007985 */ /* 0x0003e8000c101b10 */
[----:B------:R-:W2:Y:S01]  /*0c70*/  LDG.E.64 R2, desc[UR16][R2.64] ;  /* 0x0000001002027981 */ /* 0x000ea2000c1e1b00 */
[----:B------:R-:W-:-:S04]  /*0c80*/  UIADD3 UR13, UP0, UPT, UR10, UR23, URZ ;  /* 0x000000170a0d7290 */ /* 0x000fc8000ff1e0ff */
[----:B------:R-:W-:Y:S02]  /*0c90*/  ULEA.HI.X.SX32 UR14, UR23, UR15, 0x1, UP0 ;  /* 0x0000000f170e7291 */ /* 0x000fe400080f0eff */
[----:B------:R-:W-:-:S04]  /*0ca0*/  ULEA UR35, UP0, UR13, UR18, 0x3 ;  /* 0x000000120d237291 */ /* 0x000fc8000f8018ff */
[----:B------:R-:W-:Y:S02]  /*0cb0*/  ULEA.HI.X UR13, UR13, UR19, UR14, 0x3, UP0 ;  /* 0x000000130d0d7291 */ /* 0x000fe400080f1c0e */
[----:B0-----:R-:W-:-:S04]  /*0cc0*/  IMAD.U32 R4, RZ, RZ, UR35 ;  /* 0x00000023ff047e24 */ /* 0x001fc8000f8e00ff */
[----:B------:R-:W-:Y:S01]  /*0cd0*/  IMAD.U32 R5, RZ, RZ, UR13 ;  /* 0x0000000dff057e24 */ /* 0x000fe2000f8e00ff */
[----:B--2---:R-:W-:-:S04]  /*0ce0*/  IADD3 R6, P0, PT, R2, UR5, RZ ;  /* 0x0000000502067c10 */ /* 0x004fc8000ff1e0ff */
[----:B------:R-:W-:-:S05]  /*0cf0*/  IADD3.X R7, PT, PT, R3, UR7, RZ, P0, !PT ;  /* 0x0000000703077c10 */ /* 0x000fca00087fe4ff */
[----:B------:R0:W-:Y:S04]  /*0d00*/  ST.E.64 desc[UR16][R6.64+0x10], R4 ;  /* 0x0000100406007985 */ /* 0x0001e8000c101b10 */
[----:B------:R-:W2:Y:S01]  /*0d10*/  LDG.E.64 R2, desc[UR16][R12.64] ;  /* 0x000000100c027981 */ /* 0x000ea2000c1e1b00 */
[----:B------:R-:W-:-:S04]  /*0d20*/  UIADD3 UR13, UP0, UPT, UR10, UR26, URZ ;  /* 0x0000001a0a0d7290 */ /* 0x000fc8000ff1e0ff */
[----:B------:R-:W-:Y:S02]  /*0d30*/  ULEA.HI.X.SX32 UR14, UR26, UR15, 0x1, UP0 ;  /* 0x0000000f1a0e7291 */ /* 0x000fe400080f0eff */
[----:B------:R-:W-:-:S04]  /*0d40*/  ULEA UR35, UP0, UR13, UR18, 0x3 ;  /* 0x000000120d237291 */ /* 0x000fc8000f8018ff */
[----:B------:R-:W-:Y:S02]  /*0d50*/  ULEA.HI.X UR13, UR13, UR19, UR14, 0x3, UP0 ;  /* 0x000000130d0d7291 */ /* 0x000fe400080f1c0e */
[----:B-1----:R-:W-:-:S04]  /*0d60*/  IMAD.U32 R8, RZ, RZ, UR35 ;  /* 0x00000023ff087e24 */ /* 0x002fc8000f8e00ff */
        /* <DEDUP_REMOVED lines=115> */
[----:B------:R-:W-:Y:S04]  /*14a0*/  ST.E.64 desc[UR16][R10.64+0x68], R8 ;  /* 0x000068080a007985 */ /* 0x000fe8000c101b10 */
        /* <DEDUP_REMOVED lines=11> */
[----:B------:R-:W-:Y:S02]  /*1560*/  UIADD3 UR13, UP0, UPT, UR10, UR33, URZ ;  /* 0x000000210a0d7290 */ /* 0x000fe4000ff1e0ff */
[----:B------:R-:W-:Y:S02]  /*1570*/  UIADD3 UR11, UPT, UPT, UR11, 0x10, URZ ;  /* 0x000000100b0b7890 */ /* 0x000fe4000fffe0ff */
[----:B------:R-:W-:Y:S02]  /*1580*/  ULEA.HI.X.SX32 UR14, UR33, UR15, 0x1, UP0 ;  /* 0x0000000f210e7291 */ /* 0x000fe400080f0eff */
[----:B------:R-:W-:-:S02]  /*1590*/  ULEA UR35, UP0, UR13, UR18, 0x3 ;  /* 0x000000120d237291 */ /* 0x000fc4000f8018ff */
[----:B------:R-:W-:Y:S02]  /*15a0*/  ULEA UR24, UR20, UR24, 0x4 ;  /* 0x0000001814187291 */ /* 0x000fe4000f8e20ff */
[----:B------:R-:W-:Y:S02]  /*15b0*/  ULEA.HI.X UR13, UR13, UR19, UR14, 0x3, UP0 ;  /* 0x000000130d0d7291 */ /* 0x000fe400080f1c0e */
[----:B0-----:R-:W-:Y:S01]  /*15c0*/  IMAD.U32 R4, RZ, RZ, UR35 ;  /* 0x00000023ff047e24 */ /* 0x001fe2000f8e00ff */
[----:B------:R-:W-:Y:S02]  /*15d0*/  ULEA UR23, UR20, UR23, 0x4 ;  /* 0x0000001714177291 */ /* 0x000fe4000f8e20ff */
[----:B------:R-:W-:Y:S01]  /*15e0*/  ULEA UR26, UR20, UR26, 0x4 ;  /* 0x0000001a141a7291 */ /* 0x000fe2000f8e20ff */
[----:B------:R-:W-:Y:S01]  /*15f0*/  IMAD.U32 R5, RZ, RZ, UR13 ;  /* 0x0000000dff057e24 */ /* 0x000fe2000f8e00ff */
[----:B------:R-:W-:Y:S02]  /*1600*/  ULEA UR21, UR20, UR21, 0x4 ;  /* 0x0000001514157291 */ /* 0x000fe4000f8e20ff */
[----:B------:R-:W-:-:S02]  /*1610*/  ULEA UR34, UR20, UR34, 0x4 ;  /* 0x0000002214227291 */ /* 0x000fc4000f8e20ff */
[----:B------:R-:W-:Y:S02]  /*1620*/  ULEA UR12, UR20, UR12, 0x4 ;  /* 0x0000000c140c7291 */ /* 0x000fe4000f8e20ff */
[----:B------:R-:W-:Y:S02]  /*1630*/  ULEA UR22, UR20, UR22, 0x4 ;  /* 0x0000001614167291 */ /* 0x000fe4000f8e20ff */
[----:B------:R-:W-:Y:S02]  /*1640*/  ULEA UR32, UR20, UR32, 0x4 ;  /* 0x0000002014207291 */ /* 0x000fe4000f8e20ff */
[----:B------:R-:W-:Y:S02]  /*1650*/  ULEA UR31, UR20, UR31, 0x4 ;  /* 0x0000001f141f7291 */ /* 0x000fe4000f8e20ff */
[----:B------:R-:W-:Y:S02]  /*1660*/  ULEA UR29, UR20, UR29, 0x4 ;  /* 0x0000001d141d7291 */ /* 0x000fe4000f8e20ff */
[----:B------:R-:W-:-:S02]  /*1670*/  ULEA UR30, UR20, UR30, 0x4 ;  /* 0x0000001e141e7291 */ /* 0x000fc4000f8e20ff */
[----:B------:R-:W-:Y:S02]  /*1680*/  ULEA UR27, UR20, UR27, 0x4 ;  /* 0x0000001b141b7291 */ /* 0x000fe4000f8e20ff */
[----:B------:R-:W-:Y:S02]  /*1690*/  ULEA UR28, UR20, UR28, 0x4 ;  /* 0x0000001c141c7291 */ /* 0x000fe4000f8e20ff */
[----:B------:R-:W-:Y:S02]  /*16a0*/  ULEA UR25, UR20, UR25, 0x4 ;  /* 0x0000001914197291 */ /* 0x000fe4000f8e20ff */
[----:B------:R-:W-:Y:S02]  /*16b0*/  ULEA UR33, UR20, UR33, 0x4 ;  /* 0x0000002114217291 */ /* 0x000fe4000f8e20ff */
[----:B------:R-:W-:Y:S01]  /*16c0*/  ULEA UR6, UR20, UR6, 0x4 ;  /* 0x0000000614067291 */ /* 0x000fe2000f8e20ff */
[----:B--2---:R-:W-:Y:S01]  /*16d0*/  IADD3 R2, P0, PT, R2, UR5, RZ ;  /* 0x0000000502027c10 */ /* 0x004fe2000ff1e0ff */
[----:B------:R-:W-:-:S03]  /*16e0*/  UIADD3 UR5, UP0, UPT, UR5, 0x80, URZ ;  /* 0x0000008005057890 */ /* 0x000fc6000ff1e0ff */
[----:B------:R-:W-:Y:S01]  /*16f0*/  IADD3.X R3, PT, PT, R3, UR7, RZ, P0, !PT ;  /* 0x0000000703037c10 */ /* 0x000fe200087fe4ff */
[----:B------:R-:W-:Y:S02]  /*1700*/  UIADD3.X UR7, UPT, UPT, URZ, UR7, URZ, UP0, !UPT ;  /* 0x00000007ff077290 */ /* 0x000fe400087fe4ff */
[----:B------:R-:W-:Y:S02]  /*1710*/  UISETP.NE.AND UP0, UPT, UR11, URZ, UPT ;  /* 0x000000ff0b00728c */ /* 0x000fe4000bf05270 */
[----:B------:R0:W-:Y:S07]  /*1720*/  ST.E.64 desc[UR16][R2.64+0x78], R4 ;  /* 0x0000780402007985 */ /* 0x0001ee000c101b10 */
[----:B------:R-:W-:Y:S05]  /*1730*/  BRA.U UP0, `(.L_x_6) ;  /* 0xfffffff100e47547 */ /* 0x000fea000b83ffff */
[----:B------:R-:W1:Y:S02]  /*1740*/  LDC R0, c[0x0][0x394] ;  /* 0x0000e500ff007b82 */ /* 0x000e640000000800 */
[----:B-1----:R-:W-:-:S07]  /*1750*/  LOP3.LUT R0, R0, 0x7ffffff0, RZ, 0xc0, !PT ;  /* 0x7ffffff000007812 */ /* 0x002fce00078ec0ff */
.L_x_5:
[----:B------:R-:W1:Y:S02]  /*1760*/  LDCU UR6, c[0x0][0x394] ;  /* 0x00007280ff0677ac */ /* 0x000e640008000800 */
[----:B-1----:R-:W-:-:S04]  /*1770*/  ULOP3.LUT UR5, UR6, 0xf, URZ, 0xc0, !UPT ;  /* 0x0000000f06057892 */ /* 0x002fc8000f8ec0ff */
[----:B------:R-:W-:-:S09]  /*1780*/  UISETP.NE.AND UP0, UPT, UR5, URZ, UPT ;  /* 0x000000ff0500728c */ /* 0x000fd2000bf05270 */
[----:B------:R-:W-:Y:S05]  /*1790*/  BRA.U !UP0, `(.L_x_7) ;  /* 0x0000000908887547 */ /* 0x000fea000b800000 */
[----:B------:R-:W-:Y:S02]  /*17a0*/  UIADD3 UR5, UPT, UPT, UR5, -0x1, URZ ;  /* 0xffffffff05057890 */ /* 0x000fe4000fffe0ff */
[----:B------:R-:W-:Y:S02]  /*17b0*/  ULOP3.LUT UR7, UR6, 0x7, URZ, 0xc0, !UPT ;  /* 0x0000000706077892 */ /* 0x000fe4000f8ec0ff */
[----:B------:R-:W-:Y:S02]  /*17c0*/  UISETP.GE.U32.AND UP0, UPT, UR5, 0x7, UPT ;  /* 0x000000070500788c */ /* 0x000fe4000bf06070 */
[----:B------:R-:W-:-:S07]  /*17d0*/  UISETP.NE.AND UP1, UPT, UR7, URZ, UPT ;  /* 0x000000ff0700728c */ /* 0x000fce000bf25270 */
[----:B------:R-:W-:Y:S05]  /*17e0*/  BRA.U !UP0, `(.L_x_8) ;  /* 0x0000000508247547 */ /* 0x000fea000b800000 */
[----:B--2---:R-:W-:Y:S01]  /*17f0*/  IMAD.U32 R6, RZ, RZ, UR8 ;  /* 0x00000008ff067e24 */ /* 0x004fe2000f8e00ff */
[----:B------:R-:W1:Y:S01]  /*1800*/  LDCU UR5, c[0x0][0x398] ;  /* 0x00007300ff0577ac */ /* 0x000e620008000800 */
[----:B------:R-:W-:Y:S01]  /*1810*/  IMAD.U32 R7, RZ, RZ, UR9 ;  /* 0x00000009ff077e24 */ /* 0x000fe2000f8e00ff */
[----:B0--3--:R-:W0:Y:S04]  /*1820*/  LDC.64 R2, c[0x0][0x388] ;  /* 0x0000e200ff027b82 */ /* 0x009e280000000a00 */
[----:B------:R-:W2:Y:S01]  /*1830*/  LDG.E.64 R4, desc[UR16][R6.64] ;  /* 0x0000001006047981 */ /* 0x000ea2000c1e1b00 */
[----:B----4-:R-:W-:Y:S02]  /*1840*/  IMAD.U32 R14, RZ, RZ, UR8 ;  /* 0x00000008ff0e7e24 */ /* 0x010fe4000f8e00ff */
[----:B------:R-:W-:-:S02]  /*1850*/  IMAD.U32 R15, RZ, RZ, UR9 ;  /* 0x00000009ff0f7e24 */ /* 0x000fc4000f8e00ff */
[----:B-1----:R-:W-:-:S05]  /*1860*/  IMAD R8, R0, UR5, RZ ;  /* 0x0000000500087c24 */ /* 0x002fca000f8e02ff */
[----:B------:R-:W-:-:S04]  /*1870*/  IADD3 R9, P0, PT, R8, UR10, RZ ;  /* 0x0000000a08097c10 */ /* 0x000fc8000ff1e0ff */
[----:B------:R-:W-:Y:S02]  /*1880*/  LEA.HI.X.SX32 R12, R8, UR15, 0x1, P0 ;  /* 0x0000000f080c7c11 */ /* 0x000fe400080f0eff */
[----:B0-----:R-:W-:-:S04]  /*1890*/  LEA R10, P0, R9, R2, 0x3 ;  /* 0x00000002090a7211 */ /* 0x001fc800078018ff */
[----:B------:R-:W-:Y:S01]  /*18a0*/  LEA.HI.X R11, R9, R3, R12, 0x3, P0 ;  /* 0x00000003090b7211 */ /* 0x000fe200000f1c0c */
[----:B--2---:R-:W-:-:S05]  /*18b0*/  IMAD.WIDE.U32 R4, R0, 0x8, R4 ;  /* 0x0000000800047825 */ /* 0x004fca00078e0004 */
[----:B------:R0:W-:Y:S04]  /*18c0*/  ST.E.64 desc[UR16][R4.64], R10 ;  /* 0x0000000a04007985 */ /* 0x0001e8000c101b10 */
[----:B------:R-:W2:Y:S01]  /*18d0*/  LDG.E.64 R6, desc[UR16][R14.64] ;  /* 0x000000100e067981 */ /* 0x000ea2000c1e1b00 */
[----:B------:R-:W-:Y:S02]  /*18e0*/  VIADD R18, R8, UR5 ;  /* 0x0000000508127c36 */ /* 0x000fe40008000000 */
[----:B------:R-:W-:Y:S02]  /*18f0*/  IMAD.U32 R16, RZ, RZ, UR8 ;  /* 0x00000008ff107e24 */ /* 0x000fe4000f8e00ff */
[----:B------:R-:W-:Y:S01]  /*1900*/  IMAD.U32 R17, RZ, RZ, UR9 ;  /* 0x00000009ff117e24 */ /* 0x000fe2000f8e00ff */
[----:B------:R-:W-:-:S04]  /*1910*/  IADD3 R8, P0, PT, R18, UR10, RZ ;  /* 0x0000000a12087c10 */ /* 0x000fc8000ff1e0ff */
[----:B------:R-:W-:Y:S02]  /*1920*/  LEA.HI.X.SX32 R9, R18, UR15, 0x1, P0 ;  /* 0x0000000f12097c11 */ /* 0x000fe400080f0eff */
[----:B------:R-:W-:-:S04]  /*1930*/  LEA R12, P0, R8, R2, 0x3 ;  /* 0x00000002080c7211 */ /* 0x000fc800078018ff */
[----:B------:R-:W-:Y:S01]  /*1940*/  LEA.HI.X R13, R8, R3, R9, 0x3, P0 ;  /* 0x00000003080d7211 */ /* 0x000fe200000f1c09 */
[----:B--2---:R-:W-:-:S05]  /*1950*/  IMAD.WIDE.U32 R6, R0, 0x8, R6 ;  /* 0x0000000800067825 */ /* 0x004fca00078e0006 */
[----:B------:R1:W-:Y:S04]  /*1960*/  ST.E.64 desc[UR16][R6.64+0x8], R12 ;  /* 0x0000080c06007985 */ /* 0x0003e8000c101b10 */
[----:B------:R-:W2:Y:S01]  /*1970*/  LDG.E.64 R8, desc[UR16][R16.64] ;  /* 0x0000001010087981 */ /* 0x000ea2000c1e1b00 */
[----:B------:R-:W-:-:S05]  /*1980*/  VIADD R18, R18, UR5 ;  /* 0x0000000512127c36 */ /* 0x000fca0008000000 */
[----:B0-----:R-:W-:-:S04]  /*1990*/  IADD3 R4, P0, PT, R18, UR10, RZ ;  /* 0x0000000a12047c10 */ /* 0x001fc8000ff1e0ff */
[----:B------:R-:W-:Y:S02]  /*19a0*/  LEA.HI.X.SX32 R5, R18, UR15, 0x1, P0 ;  /* 0x0000000f12057c11 */ /* 0x000fe400080f0eff */
[----:B------:R-:W-:-:S04]  /*19b0*/  LEA R10, P0, R4, R2, 0x3 ;  /* 0x00000002040a7211 */ /* 0x000fc800078018ff */
[----:B------:R-:W-:Y:S01]  /*19c0*/  LEA.HI.X R11, R4, R3, R5, 0x3, P0 ;  /* 0x00000003040b7211 */ /* 0x000fe200000f1c05 */
[----:B--2---:R-:W-:-:S05]  /*19d0*/  IMAD.WIDE.U32 R8, R0, 0x8, R8 ;  /* 0x0000000800087825 */ /* 0x004fca00078e0008 */
[----:B------:R0:W-:Y:S04]  /*19e0*/  ST.E.64 desc[UR16][R8.64+0x10], R10 ;  /* 0x0000100a08007985 */ /* 0x0001e8000c101b10 */
[----:B------:R-:W2:Y:S01]  /*19f0*/  LDG.E.64 R4, desc[UR16][R14.64] ;  /* 0x000000100e047981 */ /* 0x000ea2000c1e1b00 */
[----:B------:R-:W-:-:S05]  /*1a00*/  VIADD R18, R18, UR5 ;  /* 0x0000000512127c36 */ /* 0x000fca0008000000 */
[----:B-1----:R-:W-:-:S04]  /*1a10*/  IADD3 R6, P0, PT, R18, UR10, RZ ;  /* 0x0000000a12067c10 */ /* 0x002fc8000ff1e0ff */
        /* <DEDUP_REMOVED lines=35> */
[----:B--2---:R-:W-:-:S04]  /*1c50*/  IMAD.WIDE.U32 R6, R0, 0x8, R6 ;  /* 0x0000000800067825 */ /* 0x004fc800078e0006 */
[----:B------:R-:W-:Y:S01]  /*1c60*/  VIADD R0, R0, 0x8 ;  /* 0x0000000800007836 */ /* 0x000fe20000000000 */
[----:B------:R0:W-:Y:S06]  /*1c70*/  ST.E.64 desc[UR16][R6.64+0x38], R2 ;  /* 0x0000380206007985 */ /* 0x0001ec000c101b10 */
.L_x_8:
[----:B------:R-:W-:Y:S05]  /*1c80*/  BRA.U !UP1, `(.L_x_7) ;  /* 0x00000005094c7547 */ /* 0x000fea000b800000 */
[----:B------:R-:W-:Y:S02]  /*1c90*/  UIADD3 UR5, UPT, UPT, UR7, -0x1, URZ ;  /* 0xffffffff07057890 */ /* 0x000fe4000fffe0ff */
[----:B------:R-:W-:Y:S02]  /*1ca0*/  ULOP3.LUT UR6, UR6, 0x3, URZ, 0xc0, !UPT ;  /* 0x0000000306067892 */ /* 0x000fe4000f8ec0ff */
[----:B------:R-:W-:Y:S02]  /*1cb0*/  UISETP.GE.U32.AND UP0, UPT, UR5, 0x3, UPT ;  /* 0x000000030500788c */ /* 0x000fe4000bf06070 */
[----:B------:R-:W-:-:S07]  /*1cc0*/  UISETP.NE.AND UP1, UPT, UR6, URZ, UPT ;  /* 0x000000ff0600728c */ /* 0x000fce000bf25270 */
[----:B------:R-:W-:Y:S05]  /*1cd0*/  BRA.U !UP0, `(.L_x_9) ;  /* 0x0000000108a47547 */ /* 0x000fea000b800000 */
[----:B0-2---:R-:W-:Y:S01]  /*1ce0*/  IMAD.U32 R6, RZ, RZ, UR8 ;  /* 0x00000008ff067e24 */ /* 0x005fe2000f8e00ff */
[----:B------:R-:W0:Y:S01]  /*1cf0*/  LDCU UR5, c[0x0][0x398] ;  /* 0x00007300ff0577ac */ /* 0x000e220008000800 */
[----:B------:R-:W-:Y:S01]  /*1d00*/  IMAD.U32 R7, RZ, RZ, UR9 ;  /* 0x00000009ff077e24 */ /* 0x000fe2000f8e00ff */
[----:B---3--:R-:W1:Y:S04]  /*1d10*/  LDC.64 R2, c[0x0][0x388] ;  /* 0x0000e200ff027b82 */ /* 0x008e680000000a00 */
[----:B------:R-:W2:Y:S01]  /*1d20*/  LDG.E.64 R4, desc[UR16][R6.64] ;  /* 0x0000001006047981 */ /* 0x000ea2000c1e1b00 */
[----:B----4-:R-:W-:Y:S02]  /*1d30*/  IMAD.U32 R14, RZ, RZ, UR8 ;  /* 0x00000008ff0e7e24 */ /* 0x010fe4000f8e00ff */
[----:B------:R-:W-:-:S02]  /*1d40*/  IMAD.U32 R15, RZ, RZ, UR9 ;  /* 0x00000009ff0f7e24 */ /* 0x000fc4000f8e00ff */
[----:B0-----:R-:W-:-:S05]  /*1d50*/  IMAD R8, R0, UR5, RZ ;  /* 0x0000000500087c24 */ /* 0x001fca000f8e02ff */
[----:B------:R-:W-:-:S04]  /*1d60*/  IADD3 R9, P0, PT, R8, UR10, RZ ;  /* 0x0000000a08097c10 */ /* 0x000fc8000ff1e0ff */
[----:B------:R-:W-:Y:S02]  /*1d70*/  LEA.HI.X.SX32 R12, R8, UR15, 0x1, P0 ;  /* 0x0000000f080c7c11 */ /* 0x000fe400080f0eff */
[----:B-1----:R-:W-:-:S04]  /*1d80*/  LEA R10, P0, R9, R2, 0x3 ;  /* 0x00000002090a7211 */ /* 0x002fc800078018ff */
        /* <DEDUP_REMOVED lines=30> */
.L_x_9:
[----:B------:R-:W-:Y:S05]  /*1f70*/  BRA.U !UP1, `(.L_x_7) ;  /* 0x0000000109907547 */ /* 0x000fea000b800000 */
[----:B0-2---:R-:W-:Y:S01]  /*1f80*/  IMAD.U32 R8, RZ, RZ, UR8 ;  /* 0x00000008ff087e24 */ /* 0x005fe2000f8e00ff */
[----:B------:R-:W4:Y:S01]  /*1f90*/  LDCU UR5, c[0x0][0x398] ;  /* 0x00007300ff0577ac */ /* 0x000f220008000800 */
[----:B------:R-:W-:Y:S01]  /*1fa0*/  IMAD.U32 R9, RZ, RZ, UR9 ;  /* 0x00000009ff097e24 */ /* 0x000fe2000f8e00ff */
[----:B---3--:R-:W0:Y:S04]  /*1fb0*/  LDC.64 R2, c[0x0][0x388] ;  /* 0x0000e200ff027b82 */ /* 0x008e280000000a00 */
[----:B------:R-:W2:Y:S01]  /*1fc0*/  LDG.E.64 R4, desc[UR16][R8.64] ;  /* 0x0000001008047981 */ /* 0x000ea2000c1e1b00 */
[----:B------:R-:W-:Y:S01]  /*1fd0*/  UISETP.NE.AND UP0, UPT, UR6, 0x1, UPT ;  /* 0x000000010600788c */ /* 0x000fe2000bf05270 */
[----:B----4-:R-:W-:-:S05]  /*1fe0*/  IMAD R11, R0, UR5, RZ ;  /* 0x00000005000b7c24 */ /* 0x010fca000f8e02ff */
[----:B------:R-:W-:-:S04]  /*1ff0*/  IADD3 R7, P0, PT, R11, UR10, RZ ;  /* 0x0000000a0b077c10 */ /* 0x000fc8000ff1e0ff */
[----:B------:R-:W-:Y:S02]  /*2000*/  LEA.HI.X.SX32 R10, R11, UR15, 0x1, P0 ;  /* 0x0000000f0b0a7c11 */ /* 0x000fe400080f0eff */
[----:B0-----:R-:W-:-:S04]  /*2010*/  LEA R6, P0, R7, R2, 0x3 ;  /* 0x0000000207067211 */ /* 0x001fc800078018ff */
[----:B------:R-:W-:Y:S01]  /*2020*/  LEA.HI.X R7, R7, R3, R10, 0x3, P0 ;  /* 0x0000000307077211 */ /* 0x000fe200000f1c0a */
[----:B--2---:R-:W-:-:S05]  /*2030*/  IMAD.WIDE.U32 R4, R0, 0x8, R4 ;  /* 0x0000000800047825 */ /* 0x004fca00078e0004 */
[----:B------:R1:W-:Y:S01]  /*2040*/  ST.E.64 desc[UR16][R4.64], R6 ;  /* 0x0000000604007985 */ /* 0x0003e2000c101b10 */
[----:B------:R-:W-:Y:S05]  /*2050*/  BRA.U !UP0, `(.L_x_7) ;  /* 0x0000000108587547 */ /* 0x000fea000b800000 */
[----:B------:R-:W-:Y:S02]  /*2060*/  IMAD.U32 R8, RZ, RZ, UR8 ;  /* 0x00000008ff087e24 */ /* 0x000fe4000f8e00ff */
[----:B------:R-:W-:-:S05]  /*2070*/  IMAD.U32 R9, RZ, RZ, UR9 ;  /* 0x00000009ff097e24 */ /* 0x000fca000f8e00ff */
[----:B-1----:R-:W2:Y:S01]  /*2080*/  LDG.E.64 R4, desc[UR16][R8.64] ;  /* 0x0000001008047981 */ /* 0x002ea2000c1e1b00 */
[----:B------:R-:W-:Y:S01]  /*2090*/  VIADD R11, R11, UR5 ;  /* 0x000000050b0b7c36 */ /* 0x000fe20008000000 */
[----:B------:R-:W-:-:S04]  /*20a0*/  UISETP.NE.AND UP0, UPT, UR6, 0x2, UPT ;  /* 0x000000020600788c */ /* 0x000fc8000bf05270 */
[----:B------:R-:W-:-:S04]  /*20b0*/  IADD3 R7, P0, PT, R11, UR10, RZ ;  /* 0x0000000a0b077c10 */ /* 0x000fc8000ff1e0ff */
[----:B------:R-:W-:Y:S02]  /*20c0*/  LEA.HI.X.SX32 R10, R11, UR15, 0x1, P0 ;  /* 0x0000000f0b0a7c11 */ /* 0x000fe400080f0eff */
[----:B------:R-:W-:-:S04]  /*20d0*/  LEA R6, P0, R7, R2, 0x3 ;  /* 0x0000000207067211 */ /* 0x000fc800078018ff */
[----:B------:R-:W-:Y:S01]  /*20e0*/  LEA.HI.X R7, R7, R3, R10, 0x3, P0 ;  /* 0x0000000307077211 */ /* 0x000fe200000f1c0a */
[----:B--2---:R-:W-:-:S05]  /*20f0*/  IMAD.WIDE.U32 R4, R0, 0x8, R4 ;  /* 0x0000000800047825 */ /* 0x004fca00078e0004 */
[----:B------:R0:W-:Y:S01]  /*2100*/  ST.E.64 desc[UR16][R4.64+0x8], R6 ;  /* 0x0000080604007985 */ /* 0x0001e2000c101b10 */
[----:B------:R-:W-:Y:S05]  /*2110*/  BRA.U !UP0, `(.L_x_7) ;  /* 0x0000000108287547 */ /* 0x000fea000b800000 */
[----:B0-----:R-:W-:Y:S02]  /*2120*/  IMAD.U32 R6, RZ, RZ, UR8 ;  /* 0x00000008ff067e24 */ /* 0x001fe4000f8e00ff */
[----:B------:R-:W-:-:S05]  /*2130*/  IMAD.U32 R7, RZ, RZ, UR9 ;  /* 0x00000009ff077e24 */ /* 0x000fca000f8e00ff */
[----:B------:R-:W2:Y:S01]  /*2140*/  LDG.E.64 R4, desc[UR16][R6.64] ;  /* 0x0000001006047981 */ /* 0x000ea2000c1e1b00 */
[----:B------:R-:W-:-:S05]  /*2150*/  VIADD R8, R11, UR5 ;  /* 0x000000050b087c36 */ /* 0x000fca0008000000 */
[----:B------:R-:W-:-:S04]  /*2160*/  IADD3 R9, P0, PT, R8, UR10, RZ ;  /* 0x0000000a08097c10 */ /* 0x000fc8000ff1e0ff */
[----:B------:R-:W-:Y:S02]  /*2170*/  LEA.HI.X.SX32 R8, R8, UR15, 0x1, P0 ;  /* 0x0000000f08087c11 */ /* 0x000fe400080f0eff */
[----:B------:R-:W-:-:S04]  /*2180*/  LEA R2, P0, R9, R2, 0x3 ;  /* 0x0000000209027211 */ /* 0x000fc800078018ff */
[----:B------:R-:W-:Y:S01]  /*2190*/  LEA.HI.X R3, R9, R3, R8, 0x3, P0 ;  /* 0x0000000309037211 */ /* 0x000fe200000f1c08 */
[----:B--2---:R-:W-:-:S05]  /*21a0*/  IMAD.WIDE.U32 R4, R0, 0x8, R4 ;  /* 0x0000000800047825 */ /* 0x004fca00078e0004 */
[----:B------:R0:W-:Y:S03]  /*21b0*/  ST.E.64 desc[UR16][R4.64+0x10], R2 ;  /* 0x0000100204007985 */ /* 0x0001e6000c101b10 */
.L_x_7:
[----:B------:R-:W5:Y:S01]  /*21c0*/  LDCU UR5, c[0x0][0x390] ;  /* 0x00007200ff0577ac */ /* 0x000f620008000800 */
[----:B------:R-:W-:Y:S01]  /*21d0*/  UIADD3 UR4, UPT, UPT, UR4, 0x1, URZ ;  /* 0x0000000104047890 */ /* 0x000fe2000fffe0ff */
[----:B-----5:R-:W-:-:S05]  /*21e0*/  IMAD.U32 R0, RZ, RZ, UR5 ;  /* 0x00000005ff007e24 */ /* 0x020fca000f8e00ff */
[----:B------:R-:W-:-:S13]  /*21f0*/  ISETP.NE.AND P0, PT, R0, UR4, PT ;  /* 0x0000000400007c0c */ /* 0x000fda000bf05270 */
[----:B------:R-:W-:Y:S05]  /*2200*/  @!P0 EXIT ;  /* 0x000000000000894d */ /* 0x000fea0003800000 */
[----:B------:R-:W-:Y:S05]  /*2210*/  BRA `(.L_x_10) ;  /* 0xffffffe400a87947 */ /* 0x000fea000383ffff */
.L_x_11:
[----:B------:R-:W-:-:S00]  /*2220*/  BRA `(.L_x_11) ;  /* 0xfffffffc00fc7947 */ /* 0x000fc0000383ffff */
[----:B------:R-:W-:-:S00]  /*2230*/  NOP ;  /* 0x0000000000007918 */ /* 0x000fc00000000000 */
        /* <DEDUP_REMOVED lines=12> */
.L_x_12:


//--------------------- .nv.shared.reserved.0     --------------------------
	.section	.nv.shared.reserved.0,"aw",@nobits
	.weak		__nv_reservedSMEM_offset_0_alias
	.size		__nv_reservedSMEM_offset_0_alias, 0, 64
	.other		__nv_reservedSMEM_offset_0_alias,@"STO_CUDA_RESERVED_SHARED STV_DEFAULT"
__nv_reservedSMEM_offset_0_alias:
	.zero		0
	.zero		64


//--------------------- .nv.constant0._Z11mallocLoopsPPPdS_iii --------------------------
	.section	.nv.constant0._Z11mallocLoopsPPPdS_iii,"a",@progbits
	.sectionflags	@""
	.align	4
.nv.constant0._Z11mallocLoopsPPPdS_iii:
	.zero		924


//--------------------- SYMBOLS --------------------------

	.type		.nv.reservedSmem.offset0,@object
	.size		.nv.reservedSmem.offset0,0x4
